// auto-generated by cutlass_sweep.epilogue — config: {"arch": "sm_90", "cluster_m": 1, "cluster_n": 1, "dtype": "fp16", "fusion": "lincomb", "tile_k": 64, "tile_m": 256, "tile_n": 128}
#include "cutlass/cutlass.h"
#include "cutlass/gemm/collective/collective_builder.hpp"
#include "cutlass/gemm/device/gemm_universal_adapter.h"
#include "cutlass/gemm/kernel/gemm_universal.hpp"
#include "cutlass/epilogue/collective/collective_builder.hpp"
#include "cutlass/epilogue/fusion/operations.hpp"
#include "cutlass/epilogue/thread/activation.h"

using Elem = cutlass::half_t;
using Acc  = float;
using TileShape    = cute::Shape<cute::_256, cute::_128, cute::_64>;
using ClusterShape = cute::Shape<cute::_1, cute::_1, cute::_1>;
using FusionOp     = cutlass::epilogue::fusion::LinearCombination<Elem, Acc>;

using CollectiveEpilogue = typename cutlass::epilogue::collective::CollectiveBuilder<
    cutlass::arch::Sm90, cutlass::arch::OpClassTensorOp,
    TileShape, ClusterShape,
    cutlass::epilogue::collective::EpilogueTileAuto,
    Acc, Acc,
    Elem, cutlass::layout::RowMajor, 128 / cutlass::sizeof_bits<Elem>::value,
    Elem, cutlass::layout::RowMajor, 128 / cutlass::sizeof_bits<Elem>::value,
    cutlass::epilogue::TmaWarpSpecializedCooperative,
    FusionOp
  >::CollectiveOp;

using CollectiveMainloop = typename cutlass::gemm::collective::CollectiveBuilder<
    cutlass::arch::Sm90, cutlass::arch::OpClassTensorOp,
    Elem, cutlass::layout::RowMajor, 128 / cutlass::sizeof_bits<Elem>::value,
    Elem, cutlass::layout::ColumnMajor, 128 / cutlass::sizeof_bits<Elem>::value,
    Acc,
    TileShape, ClusterShape,
    cutlass::gemm::collective::StageCountAutoCarveout<
        static_cast<int>(sizeof(typename CollectiveEpilogue::SharedStorage))>,
    cutlass::gemm::KernelTmaWarpSpecializedCooperative
  >::CollectiveOp;

using GemmKernel = cutlass::gemm::kernel::GemmUniversal<
    cute::Shape<int,int,int,int>, CollectiveMainloop, CollectiveEpilogue>;
using Gemm = cutlass::gemm::device::GemmUniversalAdapter<GemmKernel>;

auto* _anchor = &cutlass::device_kernel<GemmKernel>;


// ===== COMPILED SASS (sm_90a) =====

	.target	sm_90a

	.elftype	@"ET_EXEC"


//--------------------- .note.nv.tkinfo           --------------------------
	.section	.note.nv.tkinfo,"",@"SHT_NOTE"
	.sectionflags	@"SHF_NOTE_NV_TKINFO"
	.tkinfo
        /*0018*/ 	.word	0x00000002
        /*0030*/ 	.string	""
        /*0030*/ 	.string	"ptxas"
        /*0030*/ 	.string	"Cuda compilation tools, release 13.0, V13.0.88"
        /*0030*/ 	.string	"Build cuda_13.0.r13.0/compiler.36424714_0"
        /*0030*/ 	.string	"-arch sm_90a -m 64 "



//--------------------- .note.nv.cuinfo           --------------------------
	.section	.note.nv.cuinfo,"",@"SHT_NOTE"
	.sectionflags	@"SHF_NOTE_NV_CUINFO"
        /*0018*/ 	.short	0x0002
        /*001a*/ 	.short	0x005a
        /*001c*/ 	.short	0x0082
	.zero		2


//--------------------- .nv.info                  --------------------------
	.section	.nv.info,"",@"SHT_CUDA_INFO"
	.align	4


	//----- nvinfo : EIATTR_REGCOUNT
	.align		4
        /*0000*/ 	.byte	0x04, 0x2f
        /*0002*/ 	.short	(.L_18 - .L_17)
	.align		4
.L_17:
        /*0004*/ 	.word	index@(_ZN7cutlass13device_kernelINS_4gemm6kernel13GemmUniversalIN4cute5tupleIJiiiiEEENS1_10collective13CollectiveMmaINS1_34MainloopSm90TmaGmmaWarpSpecializedILi4ENS5_IJNS4_1CILi1EEESB_SB_EEENS1_35KernelTmaWarpSpecializedCooperativeEEENS5_IJNSA_ILi256EEENSA_ILi128EEENSA_ILi64EEEEEENS_6half_tENS5_IJlSB_lEEESJ_SK_NS4_8TiledMMAINS4_8MMA_AtomIJNS4_4SM904GMMA26MMA_64x128x16_F32F16F16_SSILNSO_5MajorE0ELSQ_0ELNSO_7ScaleInE1ELSR_1EEEEEENS4_6LayoutINS5_IJNSA_ILi2EEESB_SB_EEENS5_IJSB_NSA_ILi0EEESX_EEEEENS5_IJNS4_10UnderscoreES10_S10_EEEEENS4_13SM90_TMA_LOADENS4_14ComposedLayoutINS4_7SwizzleILi3ELi4ELi3EEENS4_18smem_ptr_flag_bitsILi16EEENSU_INS5_IJNSA_ILi8EEESH_EEENS5_IJSH_SB_EEEEEEEvNS4_8identityES13_S1D_vS1E_EENS_8epilogue10collective18CollectiveEpilogueINS1G_22Sm90TmaWarpSpecializedILi4ELi2ELi16ELb1ELb0EEEJSI_NS5_IJSG_NSA_ILi32EEEEEESJ_SK_SJ_SK_NS1G_6fusion15FusionCallbacksIS1K_NS1N_17LinearCombinationISJ_fSJ_fLNS_15FloatRoundStyleE2EEESI_S1M_JEEES13_NS14_INS15_ILi2ELi4ELi3EEES18_NSU_INS5_IJS19_S1L_EEENS5_IJS1L_SB_EEEEEEENS4_17SM75_U32x4_LDSM_NENS4_14SM90_TMA_STOREES1X_NS4_17SM90_U32x4_STSM_NENS4_9Copy_AtomIJS20_SJ_EEEvEEEvvEEEEvNT_6ParamsE)
        /*0008*/ 	.word	0x000000a8


	//----- nvinfo : EIATTR_FRAME_SIZE
	.align		4
.L_18:
        /*000c*/ 	.byte	0x04, 0x11
        /*000e*/ 	.short	(.L_20 - .L_19)
	.align		4
.L_19:
        /*0010*/ 	.word	index@(_ZN7cutlass13device_kernelINS_4gemm6kernel13GemmUniversalIN4cute5tupleIJiiiiEEENS1_10collective13CollectiveMmaINS1_34MainloopSm90TmaGmmaWarpSpecializedILi4ENS5_IJNS4_1CILi1EEESB_SB_EEENS1_35KernelTmaWarpSpecializedCooperativeEEENS5_IJNSA_ILi256EEENSA_ILi128EEENSA_ILi64EEEEEENS_6half_tENS5_IJlSB_lEEESJ_SK_NS4_8TiledMMAINS4_8MMA_AtomIJNS4_4SM904GMMA26MMA_64x128x16_F32F16F16_SSILNSO_5MajorE0ELSQ_0ELNSO_7ScaleInE1ELSR_1EEEEEENS4_6LayoutINS5_IJNSA_ILi2EEESB_SB_EEENS5_IJSB_NSA_ILi0EEESX_EEEEENS5_IJNS4_10UnderscoreES10_S10_EEEEENS4_13SM90_TMA_LOADENS4_14ComposedLayoutINS4_7SwizzleILi3ELi4ELi3EEENS4_18smem_ptr_flag_bitsILi16EEENSU_INS5_IJNSA_ILi8EEESH_EEENS5_IJSH_SB_EEEEEEEvNS4_8identityES13_S1D_vS1E_EENS_8epilogue10collective18CollectiveEpilogueINS1G_22Sm90TmaWarpSpecializedILi4ELi2ELi16ELb1ELb0EEEJSI_NS5_IJSG_NSA_ILi32EEEEEESJ_SK_SJ_SK_NS1G_6fusion15FusionCallbacksIS1K_NS1N_17LinearCombinationISJ_fSJ_fLNS_15FloatRoundStyleE2EEESI_S1M_JEEES13_NS14_INS15_ILi2ELi4ELi3EEES18_NSU_INS5_IJS19_S1L_EEENS5_IJS1L_SB_EEEEEEENS4_17SM75_U32x4_LDSM_NENS4_14SM90_TMA_STOREES1X_NS4_17SM90_U32x4_STSM_NENS4_9Copy_AtomIJS20_SJ_EEEvEEEvvEEEEvNT_6ParamsE)
        /*0014*/ 	.word	0x00000000


	//----- nvinfo : EIATTR_MIN_STACK_SIZE
	.align		4
.L_20:
        /*0018*/ 	.byte	0x04, 0x12
        /*001a*/ 	.short	(.L_22 - .L_21)
	.align		4
.L_21:
        /*001c*/ 	.word	index@(_ZN7cutlass13device_kernelINS_4gemm6kernel13GemmUniversalIN4cute5tupleIJiiiiEEENS1_10collective13CollectiveMmaINS1_34MainloopSm90TmaGmmaWarpSpecializedILi4ENS5_IJNS4_1CILi1EEESB_SB_EEENS1_35KernelTmaWarpSpecializedCooperativeEEENS5_IJNSA_ILi256EEENSA_ILi128EEENSA_ILi64EEEEEENS_6half_tENS5_IJlSB_lEEESJ_SK_NS4_8TiledMMAINS4_8MMA_AtomIJNS4_4SM904GMMA26MMA_64x128x16_F32F16F16_SSILNSO_5MajorE0ELSQ_0ELNSO_7ScaleInE1ELSR_1EEEEEENS4_6LayoutINS5_IJNSA_ILi2EEESB_SB_EEENS5_IJSB_NSA_ILi0EEESX_EEEEENS5_IJNS4_10UnderscoreES10_S10_EEEEENS4_13SM90_TMA_LOADENS4_14ComposedLayoutINS4_7SwizzleILi3ELi4ELi3EEENS4_18smem_ptr_flag_bitsILi16EEENSU_INS5_IJNSA_ILi8EEESH_EEENS5_IJSH_SB_EEEEEEEvNS4_8identityES13_S1D_vS1E_EENS_8epilogue10collective18CollectiveEpilogueINS1G_22Sm90TmaWarpSpecializedILi4ELi2ELi16ELb1ELb0EEEJSI_NS5_IJSG_NSA_ILi32EEEEEESJ_SK_SJ_SK_NS1G_6fusion15FusionCallbacksIS1K_NS1N_17LinearCombinationISJ_fSJ_fLNS_15FloatRoundStyleE2EEESI_S1M_JEEES13_NS14_INS15_ILi2ELi4ELi3EEES18_NSU_INS5_IJS19_S1L_EEENS5_IJS1L_SB_EEEEEEENS4_17SM75_U32x4_LDSM_NENS4_14SM90_TMA_STOREES1X_NS4_17SM90_U32x4_STSM_NENS4_9Copy_AtomIJS20_SJ_EEEvEEEvvEEEEvNT_6ParamsE)
        /*0020*/ 	.word	0x00000000
.L_22:


//--------------------- .nv.compat                --------------------------
	.section	.nv.compat,"",@"SHT_CUDA_COMPAT_INFO"
	.align	4
        /*0000*/ 	.byte	0x02, 0x09, 0x01, 0x00, 0x02, 0x02, 0x04, 0x00, 0x02, 0x05, 0x05, 0x00, 0x03, 0x07, 0x01, 0x01
        /*0010*/ 	.byte	0x02, 0x03, 0x01, 0x00, 0x02, 0x06, 0x01, 0x00, 0x04, 0x0b, 0x08, 0x00, 0x00, 0x00, 0x00, 0x00
        /*0020*/ 	.byte	0x00, 0x00, 0x00, 0x00


//--------------------- .nv.info._ZN7cutlass13device_kernelINS_4gemm6kernel13GemmUniversalIN4cute5tupleIJiiiiEEENS1_10collective13CollectiveMmaINS1_34MainloopSm90TmaGmmaWarpSpecializedILi4ENS5_IJNS4_1CILi1EEESB_SB_EEENS1_35KernelTmaWarpSpecializedCooperativeEEENS5_IJNSA_ILi256EEENSA_ILi128EEENSA_ILi64EEEEEENS_6half_tENS5_IJlSB_lEEESJ_SK_NS4_8TiledMMAINS4_8MMA_AtomIJNS4_4SM904GMMA26MMA_64x128x16_F32F16F16_SSILNSO_5MajorE0ELSQ_0ELNSO_7ScaleInE1ELSR_1EEEEEENS4_6LayoutINS5_IJNSA_ILi2EEESB_SB_EEENS5_IJSB_NSA_ILi0EEESX_EEEEENS5_IJNS4_10UnderscoreES10_S10_EEEEENS4_13SM90_TMA_LOADENS4_14ComposedLayoutINS4_7SwizzleILi3ELi4ELi3EEENS4_18smem_ptr_flag_bitsILi16EEENSU_INS5_IJNSA_ILi8EEESH_EEENS5_IJSH_SB_EEEEEEEvNS4_8identityES13_S1D_vS1E_EENS_8epilogue10collective18CollectiveEpilogueINS1G_22Sm90TmaWarpSpecializedILi4ELi2ELi16ELb1ELb0EEEJSI_NS5_IJSG_NSA_ILi32EEEEEESJ_SK_SJ_SK_NS1G_6fusion15FusionCallbacksIS1K_NS1N_17LinearCombinationISJ_fSJ_fLNS_15FloatRoundStyleE2EEESI_S1M_JEEES13_NS14_INS15_ILi2ELi4ELi3EEES18_NSU_INS5_IJS19_S1L_EEENS5_IJS1L_SB_EEEEEEENS4_17SM75_U32x4_LDSM_NENS4_14SM90_TMA_STOREES1X_NS4_17SM90_U32x4_STSM_NENS4_9Copy_AtomIJS20_SJ_EEEvEEEvvEEEEvNT_6ParamsE --------------------------
	.section	.nv.info._ZN7cutlass13device_kernelINS_4gemm6kernel13GemmUniversalIN4cute5tupleIJiiiiEEENS1_10collective13CollectiveMmaINS1_34MainloopSm90TmaGmmaWarpSpecializedILi4ENS5_IJNS4_1CILi1EEESB_SB_EEENS1_35KernelTmaWarpSpecializedCooperativeEEENS5_IJNSA_ILi256EEENSA_ILi128EEENSA_ILi64EEEEEENS_6half_tENS5_IJlSB_lEEESJ_SK_NS4_8TiledMMAINS4_8MMA_AtomIJNS4_4SM904GMMA26MMA_64x128x16_F32F16F16_SSILNSO_5MajorE0ELSQ_0ELNSO_7ScaleInE1ELSR_1EEEEEENS4_6LayoutINS5_IJNSA_ILi2EEESB_SB_EEENS5_IJSB_NSA_ILi0EEESX_EEEEENS5_IJNS4_10UnderscoreES10_S10_EEEEENS4_13SM90_TMA_LOADENS4_14ComposedLayoutINS4_7SwizzleILi3ELi4ELi3EEENS4_18smem_ptr_flag_bitsILi16EEENSU_INS5_IJNSA_ILi8EEESH_EEENS5_IJSH_SB_EEEEEEEvNS4_8identityES13_S1D_vS1E_EENS_8epilogue10collective18CollectiveEpilogueINS1G_22Sm90TmaWarpSpecializedILi4ELi2ELi16ELb1ELb0EEEJSI_NS5_IJSG_NSA_ILi32EEEEEESJ_SK_SJ_SK_NS1G_6fusion15FusionCallbacksIS1K_NS1N_17LinearCombinationISJ_fSJ_fLNS_15FloatRoundStyleE2EEESI_S1M_JEEES13_NS14_INS15_ILi2ELi4ELi3EEES18_NSU_INS5_IJS19_S1L_EEENS5_IJS1L_SB_EEEEEEENS4_17SM75_U32x4_LDSM_NENS4_14SM90_TMA_STOREES1X_NS4_17SM90_U32x4_STSM_NENS4_9Copy_AtomIJS20_SJ_EEEvEEEvvEEEEvNT_6ParamsE,"",@"SHT_CUDA_INFO"
	.sectionflags	@""
	.align	4


	//----- nvinfo : EIATTR_CUDA_API_VERSION
	.align		4
        /*0000*/ 	.byte	0x04, 0x37
        /*0002*/ 	.short	(.L_24 - .L_23)
.L_23:
        /*0004*/ 	.word	0x00000082


	//----- nvinfo : EIATTR_KPARAM_INFO
	.align		4
.L_24:
        /*0008*/ 	.byte	0x04, 0x17
        /*000a*/ 	.short	(.L_26 - .L_25)
.L_25:
        /*000c*/ 	.word	0x00000000
        /*0010*/ 	.short	0x0000
        /*0012*/ 	.short	0x0070
        /*0014*/ 	.byte	0x00, 0xf0, 0x01, 0x1c


	//----- nvinfo : EIATTR_SPARSE_MMA_MASK
	.align		4
.L_26:
        /*0018*/ 	.byte	0x03, 0x50
        /*001a*/ 	.short	0x0000


	//----- nvinfo : EIATTR_MAXREG_COUNT
	.align		4
        /*001c*/ 	.byte	0x03, 0x1b
        /*001e*/ 	.short	0x00a8


	//----- nvinfo : EIATTR_NUM_BARRIERS
	.align		4
        /*0020*/ 	.byte	0x02, 0x4c
        /*0022*/ 	.byte	0x02
	.zero		1


	//----- nvinfo : EIATTR_EXTERNS
	.align		4
        /*0024*/ 	.byte	0x04, 0x0f
        /*0026*/ 	.short	(.L_28 - .L_27)


	//   ....[0]....
	.align		4
.L_27:
        /*0028*/ 	.word	index@(__assertfail)


	//----- nvinfo : EIATTR_MERCURY_ISA_VERSION
	.align		4
.L_28:
        /*002c*/ 	.byte	0x03, 0x5f
        /*002e*/ 	.short	0x0101


	//----- nvinfo : EIATTR_INT_WARP_WIDE_INSTR_OFFSETS
	.align		4
        /*0030*/ 	.byte	0x04, 0x31
        /*0032*/ 	.short	(.L_30 - .L_29)


	//   ....[0]....
.L_29:
        /*0034*/ 	.word	0x000008c0


	//   ....[1]....
        /*0038*/ 	.word	0x000008d0


	//   ....[2]....
        /*003c*/ 	.word	0x00000970


	//----- nvinfo : EIATTR_COOP_GROUP_MASK_REGIDS
	.align		4
.L_30:
        /*0040*/ 	.byte	0x04, 0x29
        /*0042*/ 	.short	(.L_32 - .L_31)


	//   ....[0]....
.L_31:
        /*0044*/ 	.word	0xffffffff


	//   ....[1]....
        /*0048*/ 	.word	0xffffffff


	//   ....[2]....
        /*004c*/ 	.word	0xffffffff


	//   ....[3]....
        /*0050*/ 	.word	0xffffffff


	//   ....[4]....
        /*0054*/ 	.word	0xffffffff


	//   ....[5]....
        /*0058*/ 	.word	0xffffffff


	//----- nvinfo : EIATTR_COOP_GROUP_INSTR_OFFSETS
	.align		4
.L_32:
        /*005c*/ 	.byte	0x04, 0x28
        /*005e*/ 	.short	(.L_34 - .L_33)


	//   ....[0]....
.L_33:
        /*0060*/ 	.word	0x00000070


	//   ....[1]....
        /*0064*/ 	.word	0x00000080


	//   ....[2]....
        /*0068*/ 	.word	0x00000430


	//   ....[3]....
        /*006c*/ 	.word	0x000005c0


	//   ....[4]....
        /*0070*/ 	.word	0x00000770


	//   ....[5]....
        /*0074*/ 	.word	0x00001490


	//----- nvinfo : EIATTR_REG_RECONFIG
	.align		4
.L_34:
        /*0078*/ 	.byte	0x01, 0x54
	.zero		2


	//----- nvinfo : EIATTR_SYSCALL_OFFSETS
	.align		4
        /*007c*/ 	.byte	0x04, 0x46
        /*007e*/ 	.short	(.L_36 - .L_35)


	//   ....[0]....
.L_35:
        /*0080*/ 	.word	0x00001650


	//   ....[1]....
        /*0084*/ 	.word	0x000022f0


	//   ....[2]....
        /*0088*/ 	.word	0x000023e0


	//----- nvinfo : EIATTR_MBARRIER_INSTR_OFFSETS
	.align		4
.L_36:
        /*008c*/ 	.byte	0x04, 0x39
        /*008e*/ 	.short	(.L_38 - .L_37)


	//   ....[0]....
.L_37:
        /*0090*/ 	.word	0x00000530
        /*0094*/ 	.word	0x000000ff
        /*0098*/ 	.word	0x00000000
        /*009c*/ 	.short	0x0100
        /*009e*/ 	.byte	0x08
	.zero		1


	//   ....[1]....
        /*00a0*/ 	.word	0x00000540
        /*00a4*/ 	.word	0x000000ff
        /*00a8*/ 	.word	0x00000020
        /*00ac*/ 	.short	0x0100
        /*00ae*/ 	.byte	0x08
	.zero		1


	//   ....[2]....
        /*00b0*/ 	.word	0x00000550
        /*00b4*/ 	.word	0x000000ff
        /*00b8*/ 	.word	0x00000008
        /*00bc*/ 	.short	0x0100
        /*00be*/ 	.byte	0x08
	.zero		1


	//   ....[3]....
        /*00c0*/ 	.word	0x00000560
        /*00c4*/ 	.word	0x000000ff
        /*00c8*/ 	.word	0x00000028
        /*00cc*/ 	.short	0x0100
        /*00ce*/ 	.byte	0x08
	.zero		1


	//   ....[4]....
        /*00d0*/ 	.word	0x00000570
        /*00d4*/ 	.word	0x000000ff
        /*00d8*/ 	.word	0x00000010
        /*00dc*/ 	.short	0x0100
        /*00de*/ 	.byte	0x08
	.zero		1


	//   ....[5]....
        /*00e0*/ 	.word	0x00000580
        /*00e4*/ 	.word	0x000000ff
        /*00e8*/ 	.word	0x00000030
        /*00ec*/ 	.short	0x0100
        /*00ee*/ 	.byte	0x08
	.zero		1


	//   ....[6]....
        /*00f0*/ 	.word	0x00000590
        /*00f4*/ 	.word	0x000000ff
        /*00f8*/ 	.word	0x00000018
        /*00fc*/ 	.short	0x0100
        /*00fe*/ 	.byte	0x08
	.zero		1


	//   ....[7]....
        /*0100*/ 	.word	0x000005a0
        /*0104*/ 	.word	0x000000ff
        /*0108*/ 	.word	0x00000038
        /*010c*/ 	.short	0x0100
        /*010e*/ 	.byte	0x08
	.zero		1


	//   ....[8]....
        /*0110*/ 	.word	0x000006e0
        /*0114*/ 	.word	0x000000ff
        /*0118*/ 	.word	0x00000040
        /*011c*/ 	.short	0x0100
        /*011e*/ 	.byte	0x08
	.zero		1


	//   ....[9]....
        /*0120*/ 	.word	0x000006f0
        /*0124*/ 	.word	0x000000ff
        /*0128*/ 	.word	0x00000060
        /*012c*/ 	.short	0x0100
        /*012e*/ 	.byte	0x08
	.zero		1


	//   ....[10]....
        /*0130*/ 	.word	0x00000700
        /*0134*/ 	.word	0x000000ff
        /*0138*/ 	.word	0x00000048
        /*013c*/ 	.short	0x0100
        /*013e*/ 	.byte	0x08
	.zero		1


	//   ....[11]....
        /*0140*/ 	.word	0x00000710
        /*0144*/ 	.word	0x000000ff
        /*0148*/ 	.word	0x00000068
        /*014c*/ 	.short	0x0100
        /*014e*/ 	.byte	0x08
	.zero		1


	//   ....[12]....
        /*0150*/ 	.word	0x00000720
        /*0154*/ 	.word	0x000000ff
        /*0158*/ 	.word	0x00000050
        /*015c*/ 	.short	0x0100
        /*015e*/ 	.byte	0x08
	.zero		1


	//   ....[13]....
        /*0160*/ 	.word	0x00000730
        /*0164*/ 	.word	0x000000ff
        /*0168*/ 	.word	0x00000070
        /*016c*/ 	.short	0x0100
        /*016e*/ 	.byte	0x08
	.zero		1


	//   ....[14]....
        /*0170*/ 	.word	0x00000740
        /*0174*/ 	.word	0x000000ff
        /*0178*/ 	.word	0x00000058
        /*017c*/ 	.short	0x0100
        /*017e*/ 	.byte	0x08
	.zero		1


	//   ....[15]....
        /*0180*/ 	.word	0x00000750
        /*0184*/ 	.word	0x000000ff
        /*0188*/ 	.word	0x00000078
        /*018c*/ 	.short	0x0100
        /*018e*/ 	.byte	0x08
	.zero		1


	//   ....[16]....
        /*0190*/ 	.word	0x00000a10
        /*0194*/ 	.word	0x000000ff
        /*0198*/ 	.word	0x00000080
        /*019c*/ 	.short	0x0100
        /*019e*/ 	.byte	0x08
	.zero		1


	//   ....[17]....
        /*01a0*/ 	.word	0x00000a60
        /*01a4*/ 	.word	0x000000ff
        /*01a8*/ 	.word	0x00000088
        /*01ac*/ 	.short	0x0100
        /*01ae*/ 	.byte	0x08
	.zero		1


	//   ....[18]....
        /*01b0*/ 	.word	0x000016d0
        /*01b4*/ 	.word	0x00000003
        /*01b8*/ 	.word	0x00000000
        /*01bc*/ 	.short	0x010a
        /*01be*/ 	.byte	0x3f
	.zero		1


	//   ....[19]....
        /*01c0*/ 	.word	0x00001710
        /*01c4*/ 	.word	0x00000003
        /*01c8*/ 	.word	0x00000000
        /*01cc*/ 	.short	0x010a
        /*01ce*/ 	.byte	0x3f
	.zero		1


	//   ....[20]....
        /*01d0*/ 	.word	0x00001bc0
        /*01d4*/ 	.word	0x000000ff
        /*01d8*/ 	.word	0x00000000
        /*01dc*/ 	.short	0x010a
        /*01de*/ 	.byte	0x04
	.zero		1


	//   ....[21]....
        /*01e0*/ 	.word	0x00001c00
        /*01e4*/ 	.word	0x000000ff
        /*01e8*/ 	.word	0x00000000
        /*01ec*/ 	.short	0x010a
        /*01ee*/ 	.byte	0x04
	.zero		1


	//   ....[22]....
        /*01f0*/ 	.word	0x00001fa0
        /*01f4*/ 	.word	0x000000ff
        /*01f8*/ 	.word	0x00000000
        /*01fc*/ 	.short	0x0101
        /*01fe*/ 	.byte	0x04
	.zero		1


	//   ....[23]....
        /*0200*/ 	.word	0x00002150
        /*0204*/ 	.word	0x000000ff
        /*0208*/ 	.word	0x00000000
        /*020c*/ 	.short	0x0101
        /*020e*/ 	.byte	0x04
	.zero		1


	//   ....[24]....
        /*0210*/ 	.word	0x000028e0
        /*0214*/ 	.word	0x000000ff
        /*0218*/ 	.word	0x00000040
        /*021c*/ 	.short	0x010a
        /*021e*/ 	.byte	0x35
	.zero		1


	//   ....[25]....
        /*0220*/ 	.word	0x000030e0
        /*0224*/ 	.word	0x000000ff
        /*0228*/ 	.word	0x00000000
        /*022c*/ 	.short	0x0101
        /*022e*/ 	.byte	0x04
	.zero		1


	//   ....[26]....
        /*0230*/ 	.word	0x000031d0
        /*0234*/ 	.word	0x0000000e
        /*0238*/ 	.word	0x00000040
        /*023c*/ 	.short	0x010a
        /*023e*/ 	.byte	0x3f
	.zero		1


	//   ....[27]....
        /*0240*/ 	.word	0x000037e0
        /*0244*/ 	.word	0x000000ff
        /*0248*/ 	.word	0x00000000
        /*024c*/ 	.short	0x0101
        /*024e*/ 	.byte	0x04
	.zero		1


	//   ....[28]....
        /*0250*/ 	.word	0x000038e0
        /*0254*/ 	.word	0x0000000c
        /*0258*/ 	.word	0x00000040
        /*025c*/ 	.short	0x010a
        /*025e*/ 	.byte	0x3f
	.zero		1


	//   ....[29]....
        /*0260*/ 	.word	0x00003f20
        /*0264*/ 	.word	0x000000ff
        /*0268*/ 	.word	0x00000000
        /*026c*/ 	.short	0x0101
        /*026e*/ 	.byte	0x04
	.zero		1


	//   ....[30]....
        /*0270*/ 	.word	0x00004000
        /*0274*/ 	.word	0x0000000d
        /*0278*/ 	.word	0x00000040
        /*027c*/ 	.short	0x010a
        /*027e*/ 	.byte	0x3f
	.zero		1


	//   ....[31]....
        /*0280*/ 	.word	0x00004660
        /*0284*/ 	.word	0x000000ff
        /*0288*/ 	.word	0x00000000
        /*028c*/ 	.short	0x0101
        /*028e*/ 	.byte	0x04
	.zero		1


	//   ....[32]....
        /*0290*/ 	.word	0x00004740
        /*0294*/ 	.word	0x0000000d
        /*0298*/ 	.word	0x00000040
        /*029c*/ 	.short	0x010a
        /*029e*/ 	.byte	0x3f
	.zero		1


	//   ....[33]....
        /*02a0*/ 	.word	0x00004d80
        /*02a4*/ 	.word	0x000000ff
        /*02a8*/ 	.word	0x00000000
        /*02ac*/ 	.short	0x0101
        /*02ae*/ 	.byte	0x04
	.zero		1


	//   ....[34]....
        /*02b0*/ 	.word	0x00004e60
        /*02b4*/ 	.word	0x0000000d
        /*02b8*/ 	.word	0x00000040
        /*02bc*/ 	.short	0x010a
        /*02be*/ 	.byte	0x3f
	.zero		1


	//   ....[35]....
        /*02c0*/ 	.word	0x000054a0
        /*02c4*/ 	.word	0x000000ff
        /*02c8*/ 	.word	0x00000000
        /*02cc*/ 	.short	0x0101
        /*02ce*/ 	.byte	0x04
	.zero		1


	//   ....[36]....
        /*02d0*/ 	.word	0x00005580
        /*02d4*/ 	.word	0x0000000d
        /*02d8*/ 	.word	0x00000040
        /*02dc*/ 	.short	0x010a
        /*02de*/ 	.byte	0x3f
	.zero		1


	//   ....[37]....
        /*02e0*/ 	.word	0x00005bc0
        /*02e4*/ 	.word	0x000000ff
        /*02e8*/ 	.word	0x00000000
        /*02ec*/ 	.short	0x0101
        /*02ee*/ 	.byte	0x04
	.zero		1


	//   ....[38]....
        /*02f0*/ 	.word	0x00005ca0
        /*02f4*/ 	.word	0x0000000e
        /*02f8*/ 	.word	0x00000040
        /*02fc*/ 	.short	0x010a
        /*02fe*/ 	.byte	0x3f
	.zero		1


	//   ....[39]....
        /*0300*/ 	.word	0x00006290
        /*0304*/ 	.word	0x000000ff
        /*0308*/ 	.word	0x00000000
        /*030c*/ 	.short	0x0101
        /*030e*/ 	.byte	0x04
	.zero		1


	//   ....[40]....
        /*0310*/ 	.word	0x00006c30
        /*0314*/ 	.word	0x000000ff
        /*0318*/ 	.word	0x00000000
        /*031c*/ 	.short	0x0101
        /*031e*/ 	.byte	0x04
	.zero		1


	//   ....[41]....
        /*0320*/ 	.word	0x00007320
        /*0324*/ 	.word	0x000000ff
        /*0328*/ 	.word	0x00000088
        /*032c*/ 	.short	0x010a
        /*032e*/ 	.byte	0x04
	.zero		1


	//   ....[42]....
        /*0330*/ 	.word	0x00007710
        /*0334*/ 	.word	0x000000ff
        /*0338*/ 	.word	0x00000060
        /*033c*/ 	.short	0x010a
        /*033e*/ 	.byte	0x0d
	.zero		1


	//   ....[43]....
        /*0340*/ 	.word	0x00007800
        /*0344*/ 	.word	0x000000ff
        /*0348*/ 	.word	0x00000040
        /*034c*/ 	.short	0x010b
        /*034e*/ 	.byte	0x0d
	.zero		1


	//   ....[44]....
        /*0350*/ 	.word	0x00007860
        /*0354*/ 	.word	0x000000ff
        /*0358*/ 	.word	0x00000000
        /*035c*/ 	.short	0x0101
        /*035e*/ 	.byte	0x10
	.zero		1


	//   ....[45]....
        /*0360*/ 	.word	0x00007890
        /*0364*/ 	.word	0x000000ff
        /*0368*/ 	.word	0x00000068
        /*036c*/ 	.short	0x010a
        /*036e*/ 	.byte	0x0d
	.zero		1


	//   ....[46]....
        /*0370*/ 	.word	0x000079a0
        /*0374*/ 	.word	0x000000ff
        /*0378*/ 	.word	0x00000048
        /*037c*/ 	.short	0x010b
        /*037e*/ 	.byte	0x0d
	.zero		1


	//   ....[47]....
        /*0380*/ 	.word	0x00007a10
        /*0384*/ 	.word	0x000000ff
        /*0388*/ 	.word	0x00000000
        /*038c*/ 	.short	0x0101
        /*038e*/ 	.byte	0x14
	.zero		1


	//   ....[48]....
        /*0390*/ 	.word	0x00007a40
        /*0394*/ 	.word	0x000000ff
        /*0398*/ 	.word	0x00000070
        /*039c*/ 	.short	0x010a
        /*039e*/ 	.byte	0x0d
	.zero		1


	//   ....[49]....
        /*03a0*/ 	.word	0x00007b40
        /*03a4*/ 	.word	0x000000ff
        /*03a8*/ 	.word	0x00000050
        /*03ac*/ 	.short	0x010b
        /*03ae*/ 	.byte	0x0d
	.zero		1


	//   ....[50]....
        /*03b0*/ 	.word	0x00007ba0
        /*03b4*/ 	.word	0x000000ff
        /*03b8*/ 	.word	0x00000000
        /*03bc*/ 	.short	0x0101
        /*03be*/ 	.byte	0x1d
	.zero		1


	//   ....[51]....
        /*03c0*/ 	.word	0x00007bd0
        /*03c4*/ 	.word	0x000000ff
        /*03c8*/ 	.word	0x00000078
        /*03cc*/ 	.short	0x010a
        /*03ce*/ 	.byte	0x0d
	.zero		1


	//   ....[52]....
        /*03d0*/ 	.word	0x00007cd0
        /*03d4*/ 	.word	0x000000ff
        /*03d8*/ 	.word	0x00000058
        /*03dc*/ 	.short	0x010b
        /*03de*/ 	.byte	0x0d
	.zero		1


	//   ....[53]....
        /*03e0*/ 	.word	0x00007d40
        /*03e4*/ 	.word	0x000000ff
        /*03e8*/ 	.word	0x00000000
        /*03ec*/ 	.short	0x0101
        /*03ee*/ 	.byte	0x1e
	.zero		1


	//   ....[54]....
        /*03f0*/ 	.word	0x00007d80
        /*03f4*/ 	.word	0x000000ff
        /*03f8*/ 	.word	0x00000060
        /*03fc*/ 	.short	0x010a
        /*03fe*/ 	.byte	0x0d
	.zero		1


	//   ....[55]....
        /*0400*/ 	.word	0x00007e70
        /*0404*/ 	.word	0x000000ff
        /*0408*/ 	.word	0x00000040
        /*040c*/ 	.short	0x010b
        /*040e*/ 	.byte	0x0d
	.zero		1


	//   ....[56]....
        /*0410*/ 	.word	0x00007eb0
        /*0414*/ 	.word	0x000000ff
        /*0418*/ 	.word	0x00000000
        /*041c*/ 	.short	0x0101
        /*041e*/ 	.byte	0x10
	.zero		1


	//   ....[57]....
        /*0420*/ 	.word	0x00007ee0
        /*0424*/ 	.word	0x000000ff
        /*0428*/ 	.word	0x00000068
        /*042c*/ 	.short	0x010a
        /*042e*/ 	.byte	0x0d
	.zero		1


	//   ....[58]....
        /*0430*/ 	.word	0x00007fe0
        /*0434*/ 	.word	0x000000ff
        /*0438*/ 	.word	0x00000048
        /*043c*/ 	.short	0x010b
        /*043e*/ 	.byte	0x0d
	.zero		1


	//   ....[59]....
        /*0440*/ 	.word	0x00008020
        /*0444*/ 	.word	0x000000ff
        /*0448*/ 	.word	0x00000000
        /*044c*/ 	.short	0x0101
        /*044e*/ 	.byte	0x14
	.zero		1


	//   ....[60]....
        /*0450*/ 	.word	0x00008060
        /*0454*/ 	.word	0x000000ff
        /*0458*/ 	.word	0x00000070
        /*045c*/ 	.short	0x010a
        /*045e*/ 	.byte	0x0d
	.zero		1


	//   ....[61]....
        /*0460*/ 	.word	0x00008140
        /*0464*/ 	.word	0x000000ff
        /*0468*/ 	.word	0x00000050
        /*046c*/ 	.short	0x010b
        /*046e*/ 	.byte	0x0d
	.zero		1


	//   ....[62]....
        /*0470*/ 	.word	0x00008180
        /*0474*/ 	.word	0x000000ff
        /*0478*/ 	.word	0x00000000
        /*047c*/ 	.short	0x0101
        /*047e*/ 	.byte	0x1d
	.zero		1


	//   ....[63]....
        /*0480*/ 	.word	0x000081b0
        /*0484*/ 	.word	0x000000ff
        /*0488*/ 	.word	0x00000078
        /*048c*/ 	.short	0x010a
        /*048e*/ 	.byte	0x0d
	.zero		1


	//   ....[64]....
        /*0490*/ 	.word	0x000082b0
        /*0494*/ 	.word	0x000000ff
        /*0498*/ 	.word	0x00000058
        /*049c*/ 	.short	0x010b
        /*049e*/ 	.byte	0x0d
	.zero		1


	//   ....[65]....
        /*04a0*/ 	.word	0x00008300
        /*04a4*/ 	.word	0x000000ff
        /*04a8*/ 	.word	0x00000000
        /*04ac*/ 	.short	0x0101
        /*04ae*/ 	.byte	0x1e
	.zero		1


	//   ....[66]....
        /*04b0*/ 	.word	0x00008990
        /*04b4*/ 	.word	0x00000000
        /*04b8*/ 	.word	0x00000060
        /*04bc*/ 	.short	0x010a
        /*04be*/ 	.byte	0x3f
	.zero		1


	//   ....[67]....
        /*04c0*/ 	.word	0x000089d0
        /*04c4*/ 	.word	0x00000000
        /*04c8*/ 	.word	0x00000068
        /*04cc*/ 	.short	0x010a
        /*04ce*/ 	.byte	0x3f
	.zero		1


	//   ....[68]....
        /*04d0*/ 	.word	0x00008a10
        /*04d4*/ 	.word	0x00000000
        /*04d8*/ 	.word	0x00000070
        /*04dc*/ 	.short	0x010a
        /*04de*/ 	.byte	0x3f
	.zero		1


	//   ....[69]....
        /*04e0*/ 	.word	0x00008a70
        /*04e4*/ 	.word	0x00000000
        /*04e8*/ 	.word	0x00000078
        /*04ec*/ 	.short	0x010a
        /*04ee*/ 	.byte	0x3f
	.zero		1


	//   ....[70]....
        /*04f0*/ 	.word	0x00008d90
        /*04f4*/ 	.word	0x00000014
        /*04f8*/ 	.word	0x00000020
        /*04fc*/ 	.short	0x010a
        /*04fe*/ 	.byte	0x3f
	.zero		1


	//   ....[71]....
        /*0500*/ 	.word	0x00009150
        /*0504*/ 	.word	0x00000005
        /*0508*/ 	.word	0x00000088
        /*050c*/ 	.short	0x0101
        /*050e*/ 	.byte	0x3f
	.zero		1


	//   ....[72]....
        /*0510*/ 	.word	0x00009860
        /*0514*/ 	.word	0x00000007
        /*0518*/ 	.word	0x00000000
        /*051c*/ 	.short	0x010a
        /*051e*/ 	.byte	0x3f
	.zero		1


	//   ....[73]....
        /*0520*/ 	.word	0x000098e0
        /*0524*/ 	.word	0x00000006
        /*0528*/ 	.word	0x00000000
        /*052c*/ 	.short	0x010a
        /*052e*/ 	.byte	0x3f
	.zero		1


	//   ....[74]....
        /*0530*/ 	.word	0x00009970
        /*0534*/ 	.word	0x00000007
        /*0538*/ 	.word	0x00000000
        /*053c*/ 	.short	0x010a
        /*053e*/ 	.byte	0x3f
	.zero		1


	//   ....[75]....
        /*0540*/ 	.word	0x00009a00
        /*0544*/ 	.word	0x00000005
        /*0548*/ 	.word	0x00000000
        /*054c*/ 	.short	0x010a
        /*054e*/ 	.byte	0x3f
	.zero		1


	//   ....[76]....
        /*0550*/ 	.word	0x00009a60
        /*0554*/ 	.word	0x00000003
        /*0558*/ 	.word	0x00000000
        /*055c*/ 	.short	0x010a
        /*055e*/ 	.byte	0x3f
	.zero		1


	//   ....[77]....
        /*0560*/ 	.word	0x00009ac0
        /*0564*/ 	.word	0x00000004
        /*0568*/ 	.word	0x00000000
        /*056c*/ 	.short	0x010a
        /*056e*/ 	.byte	0x3f
	.zero		1


	//   ....[78]....
        /*0570*/ 	.word	0x00009b20
        /*0574*/ 	.word	0x00000005
        /*0578*/ 	.word	0x00000040
        /*057c*/ 	.short	0x010a
        /*057e*/ 	.byte	0x3f
	.zero		1


	//   ....[79]....
        /*0580*/ 	.word	0x00009b70
        /*0584*/ 	.word	0x0000000e
        /*0588*/ 	.word	0x00000040
        /*058c*/ 	.short	0x010a
        /*058e*/ 	.byte	0x3f
	.zero		1


	//   ....[80]....
        /*0590*/ 	.word	0x00009bc0
        /*0594*/ 	.word	0x0000000c
        /*0598*/ 	.word	0x00000040
        /*059c*/ 	.short	0x010a
        /*059e*/ 	.byte	0x3f
	.zero		1


	//   ....[81]....
        /*05a0*/ 	.word	0x00009c10
        /*05a4*/ 	.word	0x0000000d
        /*05a8*/ 	.word	0x00000040
        /*05ac*/ 	.short	0x010a
        /*05ae*/ 	.byte	0x3f
	.zero		1


	//   ....[82]....
        /*05b0*/ 	.word	0x00009c60
        /*05b4*/ 	.word	0x0000000d
        /*05b8*/ 	.word	0x00000040
        /*05bc*/ 	.short	0x010a
        /*05be*/ 	.byte	0x3f
	.zero		1


	//   ....[83]....
        /*05c0*/ 	.word	0x00009cb0
        /*05c4*/ 	.word	0x0000000d
        /*05c8*/ 	.word	0x00000040
        /*05cc*/ 	.short	0x010a
        /*05ce*/ 	.byte	0x3f
	.zero		1


	//   ....[84]....
        /*05d0*/ 	.word	0x00009d00
        /*05d4*/ 	.word	0x0000000d
        /*05d8*/ 	.word	0x00000040
        /*05dc*/ 	.short	0x010a
        /*05de*/ 	.byte	0x3f
	.zero		1


	//   ....[85]....
        /*05e0*/ 	.word	0x00009d50
        /*05e4*/ 	.word	0x0000000e
        /*05e8*/ 	.word	0x00000040
        /*05ec*/ 	.short	0x010a
        /*05ee*/ 	.byte	0x3f
	.zero		1


	//   ....[86]....
        /*05f0*/ 	.word	0x00009db0
        /*05f4*/ 	.word	0x00000003
        /*05f8*/ 	.word	0x00000088
        /*05fc*/ 	.short	0x010a
        /*05fe*/ 	.byte	0x3f
	.zero		1


	//   ....[87]....
        /*0600*/ 	.word	0x00009e10
        /*0604*/ 	.word	0x00000005
        /*0608*/ 	.word	0x00000060
        /*060c*/ 	.short	0x010a
        /*060e*/ 	.byte	0x3f
	.zero		1


	//   ....[88]....
        /*0610*/ 	.word	0x00009e70
        /*0614*/ 	.word	0x00000005
        /*0618*/ 	.word	0x00000068
        /*061c*/ 	.short	0x010a
        /*061e*/ 	.byte	0x3f
	.zero		1


	//   ....[89]....
        /*0620*/ 	.word	0x00009ed0
        /*0624*/ 	.word	0x00000005
        /*0628*/ 	.word	0x00000070
        /*062c*/ 	.short	0x010a
        /*062e*/ 	.byte	0x3f
	.zero		1


	//   ....[90]....
        /*0630*/ 	.word	0x00009f30
        /*0634*/ 	.word	0x00000005
        /*0638*/ 	.word	0x00000078
        /*063c*/ 	.short	0x010a
        /*063e*/ 	.byte	0x3f
	.zero		1


	//   ....[91]....
        /*0640*/ 	.word	0x00009f90
        /*0644*/ 	.word	0x00000005
        /*0648*/ 	.word	0x00000060
        /*064c*/ 	.short	0x010a
        /*064e*/ 	.byte	0x3f
	.zero		1


	//   ....[92]....
        /*0650*/ 	.word	0x00009ff0
        /*0654*/ 	.word	0x00000005
        /*0658*/ 	.word	0x00000068
        /*065c*/ 	.short	0x010a
        /*065e*/ 	.byte	0x3f
	.zero		1


	//   ....[93]....
        /*0660*/ 	.word	0x0000a050
        /*0664*/ 	.word	0x00000005
        /*0668*/ 	.word	0x00000070
        /*066c*/ 	.short	0x010a
        /*066e*/ 	.byte	0x3f
	.zero		1


	//   ....[94]....
        /*0670*/ 	.word	0x0000a0b0
        /*0674*/ 	.word	0x00000005
        /*0678*/ 	.word	0x00000078
        /*067c*/ 	.short	0x010a
        /*067e*/ 	.byte	0x3f
	.zero		1


	//   ....[95]....
        /*0680*/ 	.word	0x0000a100
        /*0684*/ 	.word	0x00000000
        /*0688*/ 	.word	0x00000060
        /*068c*/ 	.short	0x010a
        /*068e*/ 	.byte	0x3f
	.zero		1


	//   ....[96]....
        /*0690*/ 	.word	0x0000a150
        /*0694*/ 	.word	0x00000000
        /*0698*/ 	.word	0x00000068
        /*069c*/ 	.short	0x010a
        /*069e*/ 	.byte	0x3f
	.zero		1


	//   ....[97]....
        /*06a0*/ 	.word	0x0000a1a0
        /*06a4*/ 	.word	0x00000000
        /*06a8*/ 	.word	0x00000070
        /*06ac*/ 	.short	0x010a
        /*06ae*/ 	.byte	0x3f
	.zero		1


	//   ....[98]....
        /*06b0*/ 	.word	0x0000a270
        /*06b4*/ 	.word	0x00000014
        /*06b8*/ 	.word	0x00000020
        /*06bc*/ 	.short	0x010a
        /*06be*/ 	.byte	0x3f
	.zero		1


	//   ....[99]....
        /*06c0*/ 	.word	0x0000a340
        /*06c4*/ 	.word	0x00000007
        /*06c8*/ 	.word	0x00000000
        /*06cc*/ 	.short	0x010a
        /*06ce*/ 	.byte	0x3f
	.zero		1


	//   ....[100]....
        /*06d0*/ 	.word	0x0000a390
        /*06d4*/ 	.word	0x00000006
        /*06d8*/ 	.word	0x00000000
        /*06dc*/ 	.short	0x010a
        /*06de*/ 	.byte	0x3f
	.zero		1


	//   ....[101]....
        /*06e0*/ 	.word	0x0000a3e0
        /*06e4*/ 	.word	0x00000007
        /*06e8*/ 	.word	0x00000000
        /*06ec*/ 	.short	0x010a
        /*06ee*/ 	.byte	0x3f
	.zero		1


	//----- nvinfo : EIATTR_NUM_MBARRIERS
	.align		4
.L_38:
        /*06f0*/ 	.byte	0x03, 0x38
        /*06f2*/ 	.short	0x0012


	//----- nvinfo : EIATTR_EXIT_INSTR_OFFSETS
	.align		4
        /*06f4*/ 	.byte	0x04, 0x1c
        /*06f6*/ 	.short	(.L_40 - .L_39)


	//   ....[0]....
.L_39:
        /*06f8*/ 	.word	0x00009a50


	//----- nvinfo : EIATTR_MAX_THREADS
	.align		4
.L_40:
        /*06fc*/ 	.byte	0x04, 0x05
        /*06fe*/ 	.short	(.L_42 - .L_41)
.L_41:
        /*0700*/ 	.word	0x00000180
        /*0704*/ 	.word	0x00000001
        /*0708*/ 	.word	0x00000001


	//----- nvinfo : EIATTR_CRS_STACK_SIZE
	.align		4
.L_42:
        /*070c*/ 	.byte	0x04, 0x1e
        /*070e*/ 	.short	(.L_44 - .L_43)
.L_43:
        /*0710*/ 	.word	0x00000000


	//----- nvinfo : EIATTR_CBANK_PARAM_SIZE
	.align		4
.L_44:
        /*0714*/ 	.byte	0x03, 0x19
        /*0716*/ 	.short	0x0770


	//----- nvinfo : EIATTR_PARAM_CBANK
	.align		4
        /*0718*/ 	.byte	0x04, 0x0a
        /*071a*/ 	.short	(.L_46 - .L_45)
	.align		4
.L_45:
        /*071c*/ 	.word	index@(.nv.constant0._ZN7cutlass13device_kernelINS_4gemm6kernel13GemmUniversalIN4cute5tupleIJiiiiEEENS1_10collective13CollectiveMmaINS1_34MainloopSm90TmaGmmaWarpSpecializedILi4ENS5_IJNS4_1CILi1EEESB_SB_EEENS1_35KernelTmaWarpSpecializedCooperativeEEENS5_IJNSA_ILi256EEENSA_ILi128EEENSA_ILi64EEEEEENS_6half_tENS5_IJlSB_lEEESJ_SK_NS4_8TiledMMAINS4_8MMA_AtomIJNS4_4SM904GMMA26MMA_64x128x16_F32F16F16_SSILNSO_5MajorE0ELSQ_0ELNSO_7ScaleInE1ELSR_1EEEEEENS4_6LayoutINS5_IJNSA_ILi2EEESB_SB_EEENS5_IJSB_NSA_ILi0EEESX_EEEEENS5_IJNS4_10UnderscoreES10_S10_EEEEENS4_13SM90_TMA_LOADENS4_14ComposedLayoutINS4_7SwizzleILi3ELi4ELi3EEENS4_18smem_ptr_flag_bitsILi16EEENSU_INS5_IJNSA_ILi8EEESH_EEENS5_IJSH_SB_EEEEEEEvNS4_8identityES13_S1D_vS1E_EENS_8epilogue10collective18CollectiveEpilogueINS1G_22Sm90TmaWarpSpecializedILi4ELi2ELi16ELb1ELb0EEEJSI_NS5_IJSG_NSA_ILi32EEEEEESJ_SK_SJ_SK_NS1G_6fusion15FusionCallbacksIS1K_NS1N_17LinearCombinationISJ_fSJ_fLNS_15FloatRoundStyleE2EEESI_S1M_JEEES13_NS14_INS15_ILi2ELi4ELi3EEES18_NSU_INS5_IJS19_S1L_EEENS5_IJS1L_SB_EEEEEEENS4_17SM75_U32x4_LDSM_NENS4_14SM90_TMA_STOREES1X_NS4_17SM90_U32x4_STSM_NENS4_9Copy_AtomIJS20_SJ_EEEvEEEvvEEEEvNT_6ParamsE)
        /*0720*/ 	.short	0x0210
        /*0722*/ 	.short	0x0770


	//----- nvinfo : EIATTR_SW_WAR
	.align		4
.L_46:
        /*0724*/ 	.byte	0x04, 0x36
        /*0726*/ 	.short	(.L_48 - .L_47)
.L_47:
        /*0728*/ 	.word	0x00000008
.L_48:


//--------------------- .nv.callgraph             --------------------------
	.section	.nv.callgraph,"",@"SHT_CUDA_CALLGRAPH"
	.align	4
	.sectionentsize	8
	.align		4
        /*0000*/ 	.word	0x00000000
	.align		4
        /*0004*/ 	.word	0xffffffff
	.align		4
        /*0008*/ 	.word	index@(_ZN7cutlass13device_kernelINS_4gemm6kernel13GemmUniversalIN4cute5tupleIJiiiiEEENS1_10collective13CollectiveMmaINS1_34MainloopSm90TmaGmmaWarpSpecializedILi4ENS5_IJNS4_1CILi1EEESB_SB_EEENS1_35KernelTmaWarpSpecializedCooperativeEEENS5_IJNSA_ILi256EEENSA_ILi128EEENSA_ILi64EEEEEENS_6half_tENS5_IJlSB_lEEESJ_SK_NS4_8TiledMMAINS4_8MMA_AtomIJNS4_4SM904GMMA26MMA_64x128x16_F32F16F16_SSILNSO_5MajorE0ELSQ_0ELNSO_7ScaleInE1ELSR_1EEEEEENS4_6LayoutINS5_IJNSA_ILi2EEESB_SB_EEENS5_IJSB_NSA_ILi0EEESX_EEEEENS5_IJNS4_10UnderscoreES10_S10_EEEEENS4_13SM90_TMA_LOADENS4_14ComposedLayoutINS4_7SwizzleILi3ELi4ELi3EEENS4_18smem_ptr_flag_bitsILi16EEENSU_INS5_IJNSA_ILi8EEESH_EEENS5_IJSH_SB_EEEEEEEvNS4_8identityES13_S1D_vS1E_EENS_8epilogue10collective18CollectiveEpilogueINS1G_22Sm90TmaWarpSpecializedILi4ELi2ELi16ELb1ELb0EEEJSI_NS5_IJSG_NSA_ILi32EEEEEESJ_SK_SJ_SK_NS1G_6fusion15FusionCallbacksIS1K_NS1N_17LinearCombinationISJ_fSJ_fLNS_15FloatRoundStyleE2EEESI_S1M_JEEES13_NS14_INS15_ILi2ELi4ELi3EEES18_NSU_INS5_IJS19_S1L_EEENS5_IJS1L_SB_EEEEEEENS4_17SM75_U32x4_LDSM_NENS4_14SM90_TMA_STOREES1X_NS4_17SM90_U32x4_STSM_NENS4_9Copy_AtomIJS20_SJ_EEEvEEEvvEEEEvNT_6ParamsE)
	.align		4
        /*000c*/ 	.word	index@(__assertfail)
	.align		4
        /*0010*/ 	.word	0x00000000
	.align		4
        /*0014*/ 	.word	0xfffffffe
	.align		4
        /*0018*/ 	.word	0x00000000
	.align		4
        /*001c*/ 	.word	0xfffffffd
	.align		4
        /*0020*/ 	.word	0x00000000
	.align		4
        /*0024*/ 	.word	0xfffffffc


//--------------------- .nv.constant4             --------------------------
	.section	.nv.constant4,"a",@progbits
	.align	8
	.align		8
.nv.constant4:
        /*0000*/ 	.dword	__assertfail
	.align		8
        /*0008*/ 	.dword	__unnamed_1
	.align		8
        /*0010*/ 	.dword	__unnamed_2
	.align		8
        /*0018*/ 	.dword	_ZN39_INTERNAL_a59346d0_4_k_cu_3cd6fb4a_27614cuda3std3__45__cpo5beginE
	.align		8
        /*0020*/ 	.dword	_ZN39_INTERNAL_a59346d0_4_k_cu_3cd6fb4a_27614cuda3std3__45__cpo3endE
	.align		8
        /*0028*/ 	.dword	_ZN39_INTERNAL_a59346d0_4_k_cu_3cd6fb4a_27614cuda3std3__45__cpo6cbeginE
	.align		8
        /*0030*/ 	.dword	_ZN39_INTERNAL_a59346d0_4_k_cu_3cd6fb4a_27614cuda3std3__45__cpo4cendE
	.align		8
        /*0038*/ 	.dword	_ZN39_INTERNAL_a59346d0_4_k_cu_3cd6fb4a_27614cuda3std3__441_GLOBAL__N__a59346d0_4_k_cu_3cd6fb4a_27616ignoreE
	.align		8
        /*0040*/ 	.dword	_ZN39_INTERNAL_a59346d0_4_k_cu_3cd6fb4a_27614cuda3std3__419piecewise_constructE
	.align		8
        /*0048*/ 	.dword	_ZN39_INTERNAL_a59346d0_4_k_cu_3cd6fb4a_27614cuda3std3__48in_placeE
	.align		8
        /*0050*/ 	.dword	_ZN39_INTERNAL_a59346d0_4_k_cu_3cd6fb4a_27614cuda3std6ranges3__45__cpo4swapE
	.align		8
        /*0058*/ 	.dword	_ZN39_INTERNAL_a59346d0_4_k_cu_3cd6fb4a_27614cuda3std6ranges3__45__cpo9iter_moveE
	.align		8
        /*0060*/ 	.dword	_ZN39_INTERNAL_a59346d0_4_k_cu_3cd6fb4a_27614cute7productE
	.align		8
        /*0068*/ 	.dword	_ZN39_INTERNAL_a59346d0_4_k_cu_3cd6fb4a_27614cute1_E
	.align		8
        /*0070*/ 	.dword	$str$22
	.align		8
        /*0078*/ 	.dword	$str$23
	.align		8
        /*0080*/ 	.dword	$str$26
	.align		8
        /*0088*/ 	.dword	$str$27


//--------------------- .text._ZN7cutlass13device_kernelINS_4gemm6kernel13GemmUniversalIN4cute5tupleIJiiiiEEENS1_10collective13CollectiveMmaINS1_34MainloopSm90TmaGmmaWarpSpecializedILi4ENS5_IJNS4_1CILi1EEESB_SB_EEENS1_35KernelTmaWarpSpecializedCooperativeEEENS5_IJNSA_ILi256EEENSA_ILi128EEENSA_ILi64EEEEEENS_6half_tENS5_IJlSB_lEEESJ_SK_NS4_8TiledMMAINS4_8MMA_AtomIJNS4_4SM904GMMA26MMA_64x128x16_F32F16F16_SSILNSO_5MajorE0ELSQ_0ELNSO_7ScaleInE1ELSR_1EEEEEENS4_6LayoutINS5_IJNSA_ILi2EEESB_SB_EEENS5_IJSB_NSA_ILi0EEESX_EEEEENS5_IJNS4_10UnderscoreES10_S10_EEEEENS4_13SM90_TMA_LOADENS4_14ComposedLayoutINS4_7SwizzleILi3ELi4ELi3EEENS4_18smem_ptr_flag_bitsILi16EEENSU_INS5_IJNSA_ILi8EEESH_EEENS5_IJSH_SB_EEEEEEEvNS4_8identityES13_S1D_vS1E_EENS_8epilogue10collective18CollectiveEpilogueINS1G_22Sm90TmaWarpSpecializedILi4ELi2ELi16ELb1ELb0EEEJSI_NS5_IJSG_NSA_ILi32EEEEEESJ_SK_SJ_SK_NS1G_6fusion15FusionCallbacksIS1K_NS1N_17LinearCombinationISJ_fSJ_fLNS_15FloatRoundStyleE2EEESI_S1M_JEEES13_NS14_INS15_ILi2ELi4ELi3EEES18_NSU_INS5_IJS19_S1L_EEENS5_IJS1L_SB_EEEEEEENS4_17SM75_U32x4_LDSM_NENS4_14SM90_TMA_STOREES1X_NS4_17SM90_U32x4_STSM_NENS4_9Copy_AtomIJS20_SJ_EEEvEEEvvEEEEvNT_6ParamsE --------------------------
	.section	.text._ZN7cutlass13device_kernelINS_4gemm6kernel13GemmUniversalIN4cute5tupleIJiiiiEEENS1_10collective13CollectiveMmaINS1_34MainloopSm90TmaGmmaWarpSpecializedILi4ENS5_IJNS4_1CILi1EEESB_SB_EEENS1_35KernelTmaWarpSpecializedCooperativeEEENS5_IJNSA_ILi256EEENSA_ILi128EEENSA_ILi64EEEEEENS_6half_tENS5_IJlSB_lEEESJ_SK_NS4_8TiledMMAINS4_8MMA_AtomIJNS4_4SM904GMMA26MMA_64x128x16_F32F16F16_SSILNSO_5MajorE0ELSQ_0ELNSO_7ScaleInE1ELSR_1EEEEEENS4_6LayoutINS5_IJNSA_ILi2EEESB_SB_EEENS5_IJSB_NSA_ILi0EEESX_EEEEENS5_IJNS4_10UnderscoreES10_S10_EEEEENS4_13SM90_TMA_LOADENS4_14ComposedLayoutINS4_7SwizzleILi3ELi4ELi3EEENS4_18smem_ptr_flag_bitsILi16EEENSU_INS5_IJNSA_ILi8EEESH_EEENS5_IJSH_SB_EEEEEEEvNS4_8identityES13_S1D_vS1E_EENS_8epilogue10collective18CollectiveEpilogueINS1G_22Sm90TmaWarpSpecializedILi4ELi2ELi16ELb1ELb0EEEJSI_NS5_IJSG_NSA_ILi32EEEEEESJ_SK_SJ_SK_NS1G_6fusion15FusionCallbacksIS1K_NS1N_17LinearCombinationISJ_fSJ_fLNS_15FloatRoundStyleE2EEESI_S1M_JEEES13_NS14_INS15_ILi2ELi4ELi3EEES18_NSU_INS5_IJS19_S1L_EEENS5_IJS1L_SB_EEEEEEENS4_17SM75_U32x4_LDSM_NENS4_14SM90_TMA_STOREES1X_NS4_17SM90_U32x4_STSM_NENS4_9Copy_AtomIJS20_SJ_EEEvEEEvvEEEEvNT_6ParamsE,"ax",@progbits
	.align	128
.text._ZN7cutlass13device_kernelINS_4gemm6kernel13GemmUniversalIN4cute5tupleIJiiiiEEENS1_10collective13CollectiveMmaINS1_34MainloopSm90TmaGmmaWarpSpecializedILi4ENS5_IJNS4_1CILi1EEESB_SB_EEENS1_35KernelTmaWarpSpecializedCooperativeEEENS5_IJNSA_ILi256EEENSA_ILi128EEENSA_ILi64EEEEEENS_6half_tENS5_IJlSB_lEEESJ_SK_NS4_8TiledMMAINS4_8MMA_AtomIJNS4_4SM904GMMA26MMA_64x128x16_F32F16F16_SSILNSO_5MajorE0ELSQ_0ELNSO_7ScaleInE1ELSR_1EEEEEENS4_6LayoutINS5_IJNSA_ILi2EEESB_SB_EEENS5_IJSB_NSA_ILi0EEESX_EEEEENS5_IJNS4_10UnderscoreES10_S10_EEEEENS4_13SM90_TMA_LOADENS4_14ComposedLayoutINS4_7SwizzleILi3ELi4ELi3EEENS4_18smem_ptr_flag_bitsILi16EEENSU_INS5_IJNSA_ILi8EEESH_EEENS5_IJSH_SB_EEEEEEEvNS4_8identityES13_S1D_vS1E_EENS_8epilogue10collective18CollectiveEpilogueINS1G_22Sm90TmaWarpSpecializedILi4ELi2ELi16ELb1ELb0EEEJSI_NS5_IJSG_NSA_ILi32EEEEEESJ_SK_SJ_SK_NS1G_6fusion15FusionCallbacksIS1K_NS1N_17LinearCombinationISJ_fSJ_fLNS_15FloatRoundStyleE2EEESI_S1M_JEEES13_NS14_INS15_ILi2ELi4ELi3EEES18_NSU_INS5_IJS19_S1L_EEENS5_IJS1L_SB_EEEEEEENS4_17SM75_U32x4_LDSM_NENS4_14SM90_TMA_STOREES1X_NS4_17SM90_U32x4_STSM_NENS4_9Copy_AtomIJS20_SJ_EEEvEEEvvEEEEvNT_6ParamsE:
        .type           _ZN7cutlass13device_kernelINS_4gemm6kernel13GemmUniversalIN4cute5tupleIJiiiiEEENS1_10collective13CollectiveMmaINS1_34MainloopSm90TmaGmmaWarpSpecializedILi4ENS5_IJNS4_1CILi1EEESB_SB_EEENS1_35KernelTmaWarpSpecializedCooperativeEEENS5_IJNSA_ILi256EEENSA_ILi128EEENSA_ILi64EEEEEENS_6half_tENS5_IJlSB_lEEESJ_SK_NS4_8TiledMMAINS4_8MMA_AtomIJNS4_4SM904GMMA26MMA_64x128x16_F32F16F16_SSILNSO_5MajorE0ELSQ_0ELNSO_7ScaleInE1ELSR_1EEEEEENS4_6LayoutINS5_IJNSA_ILi2EEESB_SB_EEENS5_IJSB_NSA_ILi0EEESX_EEEEENS5_IJNS4_10UnderscoreES10_S10_EEEEENS4_13SM90_TMA_LOADENS4_14ComposedLayoutINS4_7SwizzleILi3ELi4ELi3EEENS4_18smem_ptr_flag_bitsILi16EEENSU_INS5_IJNSA_ILi8EEESH_EEENS5_IJSH_SB_EEEEEEEvNS4_8identityES13_S1D_vS1E_EENS_8epilogue10collective18CollectiveEpilogueINS1G_22Sm90TmaWarpSpecializedILi4ELi2ELi16ELb1ELb0EEEJSI_NS5_IJSG_NSA_ILi32EEEEEESJ_SK_SJ_SK_NS1G_6fusion15FusionCallbacksIS1K_NS1N_17LinearCombinationISJ_fSJ_fLNS_15FloatRoundStyleE2EEESI_S1M_JEEES13_NS14_INS15_ILi2ELi4ELi3EEES18_NSU_INS5_IJS19_S1L_EEENS5_IJS1L_SB_EEEEEEENS4_17SM75_U32x4_LDSM_NENS4_14SM90_TMA_STOREES1X_NS4_17SM90_U32x4_STSM_NENS4_9Copy_AtomIJS20_SJ_EEEvEEEvvEEEEvNT_6ParamsE,@function
        .size           _ZN7cutlass13device_kernelINS_4gemm6kernel13GemmUniversalIN4cute5tupleIJiiiiEEENS1_10collective13CollectiveMmaINS1_34MainloopSm90TmaGmmaWarpSpecializedILi4ENS5_IJNS4_1CILi1EEESB_SB_EEENS1_35KernelTmaWarpSpecializedCooperativeEEENS5_IJNSA_ILi256EEENSA_ILi128EEENSA_ILi64EEEEEENS_6half_tENS5_IJlSB_lEEESJ_SK_NS4_8TiledMMAINS4_8MMA_AtomIJNS4_4SM904GMMA26MMA_64x128x16_F32F16F16_SSILNSO_5MajorE0ELSQ_0ELNSO_7ScaleInE1ELSR_1EEEEEENS4_6LayoutINS5_IJNSA_ILi2EEESB_SB_EEENS5_IJSB_NSA_ILi0EEESX_EEEEENS5_IJNS4_10UnderscoreES10_S10_EEEEENS4_13SM90_TMA_LOADENS4_14ComposedLayoutINS4_7SwizzleILi3ELi4ELi3EEENS4_18smem_ptr_flag_bitsILi16EEENSU_INS5_IJNSA_ILi8EEESH_EEENS5_IJSH_SB_EEEEEEEvNS4_8identityES13_S1D_vS1E_EENS_8epilogue10collective18CollectiveEpilogueINS1G_22Sm90TmaWarpSpecializedILi4ELi2ELi16ELb1ELb0EEEJSI_NS5_IJSG_NSA_ILi32EEEEEESJ_SK_SJ_SK_NS1G_6fusion15FusionCallbacksIS1K_NS1N_17LinearCombinationISJ_fSJ_fLNS_15FloatRoundStyleE2EEESI_S1M_JEEES13_NS14_INS15_ILi2ELi4ELi3EEES18_NSU_INS5_IJS19_S1L_EEENS5_IJS1L_SB_EEEEEEENS4_17SM75_U32x4_LDSM_NENS4_14SM90_TMA_STOREES1X_NS4_17SM90_U32x4_STSM_NENS4_9Copy_AtomIJS20_SJ_EEEvEEEvvEEEEvNT_6ParamsE,(.L_x_257 - _ZN7cutlass13device_kernelINS_4gemm6kernel13GemmUniversalIN4cute5tupleIJiiiiEEENS1_10collective13CollectiveMmaINS1_34MainloopSm90TmaGmmaWarpSpecializedILi4ENS5_IJNS4_1CILi1EEESB_SB_EEENS1_35KernelTmaWarpSpecializedCooperativeEEENS5_IJNSA_ILi256EEENSA_ILi128EEENSA_ILi64EEEEEENS_6half_tENS5_IJlSB_lEEESJ_SK_NS4_8TiledMMAINS4_8MMA_AtomIJNS4_4SM904GMMA26MMA_64x128x16_F32F16F16_SSILNSO_5MajorE0ELSQ_0ELNSO_7ScaleInE1ELSR_1EEEEEENS4_6LayoutINS5_IJNSA_ILi2EEESB_SB_EEENS5_IJSB_NSA_ILi0EEESX_EEEEENS5_IJNS4_10UnderscoreES10_S10_EEEEENS4_13SM90_TMA_LOADENS4_14ComposedLayoutINS4_7SwizzleILi3ELi4ELi3EEENS4_18smem_ptr_flag_bitsILi16EEENSU_INS5_IJNSA_ILi8EEESH_EEENS5_IJSH_SB_EEEEEEEvNS4_8identityES13_S1D_vS1E_EENS_8epilogue10collective18CollectiveEpilogueINS1G_22Sm90TmaWarpSpecializedILi4ELi2ELi16ELb1ELb0EEEJSI_NS5_IJSG_NSA_ILi32EEEEEESJ_SK_SJ_SK_NS1G_6fusion15FusionCallbacksIS1K_NS1N_17LinearCombinationISJ_fSJ_fLNS_15FloatRoundStyleE2EEESI_S1M_JEEES13_NS14_INS15_ILi2ELi4ELi3EEES18_NSU_INS5_IJS19_S1L_EEENS5_IJS1L_SB_EEEEEEENS4_17SM75_U32x4_LDSM_NENS4_14SM90_TMA_STOREES1X_NS4_17SM90_U32x4_STSM_NENS4_9Copy_AtomIJS20_SJ_EEEvEEEvvEEEEvNT_6ParamsE)
        .other          _ZN7cutlass13device_kernelINS_4gemm6kernel13GemmUniversalIN4cute5tupleIJiiiiEEENS1_10collective13CollectiveMmaINS1_34MainloopSm90TmaGmmaWarpSpecializedILi4ENS5_IJNS4_1CILi1EEESB_SB_EEENS1_35KernelTmaWarpSpecializedCooperativeEEENS5_IJNSA_ILi256EEENSA_ILi128EEENSA_ILi64EEEEEENS_6half_tENS5_IJlSB_lEEESJ_SK_NS4_8TiledMMAINS4_8MMA_AtomIJNS4_4SM904GMMA26MMA_64x128x16_F32F16F16_SSILNSO_5MajorE0ELSQ_0ELNSO_7ScaleInE1ELSR_1EEEEEENS4_6LayoutINS5_IJNSA_ILi2EEESB_SB_EEENS5_IJSB_NSA_ILi0EEESX_EEEEENS5_IJNS4_10UnderscoreES10_S10_EEEEENS4_13SM90_TMA_LOADENS4_14ComposedLayoutINS4_7SwizzleILi3ELi4ELi3EEENS4_18smem_ptr_flag_bitsILi16EEENSU_INS5_IJNSA_ILi8EEESH_EEENS5_IJSH_SB_EEEEEEEvNS4_8identityES13_S1D_vS1E_EENS_8epilogue10collective18CollectiveEpilogueINS1G_22Sm90TmaWarpSpecializedILi4ELi2ELi16ELb1ELb0EEEJSI_NS5_IJSG_NSA_ILi32EEEEEESJ_SK_SJ_SK_NS1G_6fusion15FusionCallbacksIS1K_NS1N_17LinearCombinationISJ_fSJ_fLNS_15FloatRoundStyleE2EEESI_S1M_JEEES13_NS14_INS15_ILi2ELi4ELi3EEES18_NSU_INS5_IJS19_S1L_EEENS5_IJS1L_SB_EEEEEEENS4_17SM75_U32x4_LDSM_NENS4_14SM90_TMA_STOREES1X_NS4_17SM90_U32x4_STSM_NENS4_9Copy_AtomIJS20_SJ_EEEvEEEvvEEEEvNT_6ParamsE,@"STO_CUDA_ENTRY STV_DEFAULT"
_ZN7cutlass13device_kernelINS_4gemm6kernel13GemmUniversalIN4cute5tupleIJiiiiEEENS1_10collective13CollectiveMmaINS1_34MainloopSm90TmaGmmaWarpSpecializedILi4ENS5_IJNS4_1CILi1EEESB_SB_EEENS1_35KernelTmaWarpSpecializedCooperativeEEENS5_IJNSA_ILi256EEENSA_ILi128EEENSA_ILi64EEEEEENS_6half_tENS5_IJlSB_lEEESJ_SK_NS4_8TiledMMAINS4_8MMA_AtomIJNS4_4SM904GMMA26MMA_64x128x16_F32F16F16_SSILNSO_5MajorE0ELSQ_0ELNSO_7ScaleInE1ELSR_1EEEEEENS4_6LayoutINS5_IJNSA_ILi2EEESB_SB_EEENS5_IJSB_NSA_ILi0EEESX_EEEEENS5_IJNS4_10UnderscoreES10_S10_EEEEENS4_13SM90_TMA_LOADENS4_14ComposedLayoutINS4_7SwizzleILi3ELi4ELi3EEENS4_18smem_ptr_flag_bitsILi16EEENSU_INS5_IJNSA_ILi8EEESH_EEENS5_IJSH_SB_EEEEEEEvNS4_8identityES13_S1D_vS1E_EENS_8epilogue10collective18CollectiveEpilogueINS1G_22Sm90TmaWarpSpecializedILi4ELi2ELi16ELb1ELb0EEEJSI_NS5_IJSG_NSA_ILi32EEEEEESJ_SK_SJ_SK_NS1G_6fusion15FusionCallbacksIS1K_NS1N_17LinearCombinationISJ_fSJ_fLNS_15FloatRoundStyleE2EEESI_S1M_JEEES13_NS14_INS15_ILi2ELi4ELi3EEES18_NSU_INS5_IJS19_S1L_EEENS5_IJS1L_SB_EEEEEEENS4_17SM75_U32x4_LDSM_NENS4_14SM90_TMA_STOREES1X_NS4_17SM90_U32x4_STSM_NENS4_9Copy_AtomIJS20_SJ_EEEvEEEvvEEEEvNT_6ParamsE:
[----:B------:R-:W1:Y:S01]  /*0000*/  LDC R1, c[0x0][0x28] ;  /* 0x00000a00ff017b82 */ /* 0x000e620000000800 */
[----:B------:R-:W2:Y:S07]  /*0010*/  S2R R18, SR_TID.X ;  /* 0x0000000000127919 */ /* 0x000eae0000002100 */
[----:B------:R-:W3:Y:S01]  /*0020*/  LDC.64 R4, c[0x0][0x588] ;  /* 0x00016200ff047b82 */ /* 0x000ee20000000a00 */
[----:B------:R-:W-:Y:S01]  /*0030*/  ELECT P0, URZ, PT ;  /* 0x00000000003f782f */ /* 0x000fe20003800000 */
[----:B------:R-:W-:Y:S01]  /*0040*/  BSSY B0, `(.L_x_0) ;  /* 0x0000016000007945 */ /* 0x000fe20003800000 */
[----:B--2---:R-:W-:-:S02]  /*0050*/  SHF.R.U32.HI R11, RZ, 0x5, R18 ;  /* 0x00000005ff0b7819 */ /* 0x004fc40000011612 */
[----:B------:R-:W-:-:S03]  /*0060*/  SHF.R.U32.HI R2, RZ, 0x7, R18 ;  /* 0x00000007ff027819 */ /* 0x000fc60000011612 */
[----:B------:R-:W2:Y:S04]  /*0070*/  SHFL.IDX PT, R0, R11, RZ, 0x1f ;  /* 0x00001fff0b007589 */ /* 0x000ea800000e0000 */
[----:B------:R4:W1:Y:S01]  /*0080*/  SHFL.IDX PT, R9, R2, RZ, 0x1f ;  /* 0x00001fff02097589 */ /* 0x00086200000e0000 */
[----:B--2---:R-:W-:Y:S02]  /*0090*/  ISETP.NE.OR P0, PT, R0, RZ, !P0 ;  /* 0x000000ff0000720c */ /* 0x004fe40004705670 */
[----:B------:R-:W-:-:S11]  /*00a0*/  SHF.R.S32.HI R3, RZ, 0x1f, R0 ;  /* 0x0000001fff037819 */ /* 0x000fd60000011400 */
[----:B-1-34-:R-:W-:Y:S05]  /*00b0*/  @P0 BRA `(.L_x_1) ;  /* 0x0000000000380947 */ /* 0x01afea0003800000 */
[----:B------:R-:W-:Y:S02]  /*00c0*/  ULDC.64 UR4, c[0x0][0x198] ;  /* 0x0000660000047ab9 */ /* 0x000fe40000000a00 */
[----:B------:R-:W-:Y:S02]  /*00d0*/  UIADD3 UR6, UP0, UR4, 0xf0, URZ ;  /* 0x000000f004067890 */ /* 0x000fe4000ff1e03f */
[----:B------:R-:W-:Y:S02]  /*00e0*/  UIADD3 UR8, UP1, UR4, 0x1f0, URZ ;  /* 0x000001f004087890 */ /* 0x000fe4000ff3e03f */
[----:B------:R-:W-:Y:S02]  /*00f0*/  UIADD3 UR10, UP2, UR4, 0x3f0, URZ ;  /* 0x000003f0040a7890 */ /* 0x000fe4000ff5e03f */
[----:B------:R-:W-:Y:S02]  /*0100*/  UIADD3 UR4, UP3, UR4, 0x4f0, URZ ;  /* 0x000004f004047890 */ /* 0x000fe4000ff7e03f */
[----:B------:R-:W-:-:S02]  /*0110*/  UIADD3.X UR7, URZ, UR5, URZ, UP0, !UPT ;  /* 0x000000053f077290 */ /* 0x000fc400087fe43f */
[----:B------:R-:W-:Y:S02]  /*0120*/  UIADD3.X UR9, URZ, UR5, URZ, UP1, !UPT ;  /* 0x000000053f097290 */ /* 0x000fe40008ffe43f */
[----:B------:R-:W-:Y:S02]  /*0130*/  UIADD3.X UR11, URZ, UR5, URZ, UP2, !UPT ;  /* 0x000000053f0b7290 */ /* 0x000fe400097fe43f */
[----:B------:R-:W-:-:S03]  /*0140*/  UIADD3.X UR5, URZ, UR5, URZ, UP3, !UPT ;  /* 0x000000053f057290 */ /* 0x000fc60009ffe43f */
[----:B------:R1:W-:Y:S02]  /*0150*/  UTMACCTL.PF [UR6] ;  /* 0x00000000060079b9 */ /* 0x0003e40008040000 */
[----:B------:R1:W-:Y:S02]  /*0160*/  UTMACCTL.PF [UR8] ;  /* 0x00000000080079b9 */ /* 0x0003e40008040000 */
[----:B------:R1:W-:Y:S02]  /*0170*/  UTMACCTL.PF [UR10] ;  /* 0x000000000a0079b9 */ /* 0x0003e40008040000 */
[----:B------:R1:W-:Y:S02]  /*0180*/  UTMACCTL.PF [UR4] ;  /* 0x00000000040079b9 */ /* 0x0003e40008040000 */
[----:B-1----:R-:W-:Y:S01]  /*0190*/  NOP ;  /* 0x0000000000007918 */ /* 0x002fe20000000000 */
.L_x_1:
[----:B------:R-:W-:Y:S05]  /*01a0*/  BSYNC B0 ;  /* 0x0000000000007941 */ /* 0x000fea0003800000 */
.L_x_0:
[----:B------:R-:W-:Y:S01]  /*01b0*/  ULDC.64 UR4, c[0x0][0x590] ;  /* 0x0001640000047ab9 */ /* 0x000fe20000000a00 */
[----:B------:R-:W-:Y:S01]  /*01c0*/  LEA.HI R3, R3, R0, RZ, 0x2 ;  /* 0x0000000003037211 */ /* 0x000fe200078f10ff */
[----:B------:R-:W-:Y:S01]  /*01d0*/  ULDC.64 UR42, c[0x0][0x208] ;  /* 0x00008200002a7ab9 */ /* 0x000fe20000000a00 */
[----:B------:R-:W-:Y:S01]  /*01e0*/  ISETP.NE.U32.AND P1, PT, RZ, UR4, PT ;  /* 0x00000004ff007c0c */ /* 0x000fe2000bf25070 */
[----:B------:R-:W-:Y:S01]  /*01f0*/  IMAD.MOV.U32 R6, RZ, RZ, R4 ;  /* 0x000000ffff067224 */ /* 0x000fe200078e0004 */
[----:B------:R-:W-:Y:S02]  /*0200*/  LOP3.LUT R3, R3, 0xfffffffc, RZ, 0xc0, !PT ;  /* 0xfffffffc03037812 */ /* 0x000fe400078ec0ff */
[----:B------:R-:W-:Y:S02]  /*0210*/  ISETP.NE.AND.EX P2, PT, RZ, UR5, PT, P1 ;  /* 0x00000005ff007c0c */ /* 0x000fe4000bf45310 */
[----:B------:R-:W-:Y:S01]  /*0220*/  PRMT R2, RZ, 0x7610, R2 ;  /* 0x00007610ff027816 */ /* 0x000fe20000000002 */
[----:B------:R-:W-:Y:S01]  /*0230*/  IMAD.IADD R0, R0, 0x1, -R3 ;  /* 0x0000000100007824 */ /* 0x000fe200078e0a03 */
[----:B------:R-:W-:-:S09]  /*0240*/  MOV R7, R5 ;  /* 0x0000000500077202 */ /* 0x000fd20000000f00 */
[----:B------:R-:W-:Y:S05]  /*0250*/  @P2 BRA `(.L_x_2) ;  /* 0x0000000000302947 */ /* 0x000fea0003800000 */
[----:B------:R-:W-:Y:S02]  /*0260*/  ULDC.64 UR6, c[0x0][0x588] ;  /* 0x0001620000067ab9 */ /* 0x000fe40000000a00 */
[----:B------:R-:W-:-:S04]  /*0270*/  ISETP.NE.U32.AND P0, PT, RZ, UR6, PT ;  /* 0x00000006ff007c0c */ /* 0x000fc8000bf05070 */
[----:B------:R-:W-:-:S13]  /*0280*/  ISETP.NE.AND.EX P0, PT, RZ, UR7, PT, P0 ;  /* 0x00000007ff007c0c */ /* 0x000fda000bf05300 */
[----:B------:R-:W-:Y:S05]  /*0290*/  @!P0 BRA `(.L_x_3) ;  /* 0x0000000000108947 */ /* 0x000fea0003800000 */
[----:B------:R-:W2:Y:S02]  /*02a0*/  LDG.E R2, desc[UR42][R6.64] ;  /* 0x0000002a06027981 */ /* 0x000ea4000c1e1900 */
[----:B--2---:R-:W-:Y:S01]  /*02b0*/  FSETP.NEU.AND P3, PT, R2, RZ, PT ;  /* 0x000000ff0200720b */ /* 0x004fe20003f6d000 */
[----:B------:R-:W-:Y:S01]  /*02c0*/  IMAD.MOV.U32 R2, RZ, RZ, 0x1 ;  /* 0x00000001ff027424 */ /* 0x000fe200078e00ff */
[----:B------:R-:W-:Y:S11]  /*02d0*/  BRA `(.L_x_2) ;  /* 0x0000000000107947 */ /* 0x000ff60003800000 */
.L_x_3:
[----:B------:R-:W-:Y:S01]  /*02e0*/  ULDC UR6, c[0x0][0x580] ;  /* 0x0001600000067ab9 */ /* 0x000fe20000000800 */
[----:B------:R-:W-:Y:S01]  /*02f0*/  IMAD.MOV.U32 R2, RZ, RZ, 0x1 ;  /* 0x00000001ff027424 */ /* 0x000fe200078e00ff */
[----:B------:R-:W-:Y:S02]  /*0300*/  FSETP.NEU.AND P3, PT, RZ, UR6, PT ;  /* 0x00000006ff007c0b */ /* 0x000fe4000bf6d000 */
[----:B------:R-:W-:-:S11]  /*0310*/  CS2R R6, SRZ ;  /* 0x0000000000067805 */ /* 0x000fd6000001ff00 */
.L_x_2:
[----:B------:R-:W-:Y:S02]  /*0320*/  ISETP.NE.U32.AND P0, PT, R6, RZ, PT ;  /* 0x000000ff0600720c */ /* 0x000fe40003f05070 */
[----:B------:R-:W-:Y:S02]  /*0330*/  ISETP.NE.AND.EX P1, PT, RZ, UR5, PT, P1 ;  /* 0x00000005ff007c0c */ /* 0x000fe4000bf25310 */
[----:B------:R-:W-:Y:S02]  /*0340*/  ISETP.NE.AND.EX P0, PT, R7, RZ, PT, P0 ;  /* 0x000000ff0700720c */ /* 0x000fe40003f05300 */
[----:B------:R-:W-:-:S11]  /*0350*/  MOV R3, 0x1 ;  /* 0x0000000100037802 */ /* 0x000fd60000000f00 */
[----:B------:R-:W-:Y:S05]  /*0360*/  @P0 BRA P1, `(.L_x_4) ;  /* 0x0000000000300947 */ /* 0x000fea0000800000 */
[----:B------:R-:W-:Y:S02]  /*0370*/  ISETP.NE.U32.AND P1, PT, RZ, UR4, PT ;  /* 0x00000004ff007c0c */ /* 0x000fe4000bf25070 */
[----:B------:R-:W-:Y:S02]  /*0380*/  ISETP.NE.U32.AND P0, PT, R6, RZ, PT ;  /* 0x000000ff0600720c */ /* 0x000fe40003f05070 */
[----:B------:R-:W-:Y:S02]  /*0390*/  ISETP.NE.AND.EX P1, PT, RZ, UR5, PT, P1 ;  /* 0x00000005ff007c0c */ /* 0x000fe4000bf25310 */
[----:B------:R-:W-:Y:S02]  /*03a0*/  PRMT R2, R2, 0x9910, RZ ;  /* 0x0000991002027816 */ /* 0x000fe400000000ff */
[----:B------:R-:W-:Y:S02]  /*03b0*/  ISETP.NE.AND.EX P0, PT, R7, RZ, PT, P0 ;  /* 0x000000ff0700720c */ /* 0x000fe40003f05300 */
[----:B------:R-:W-:-:S02]  /*03c0*/  ISETP.NE.AND P4, PT, R2, RZ, PT ;  /* 0x000000ff0200720c */ /* 0x000fc40003f85270 */
[----:B------:R-:W-:Y:S02]  /*03d0*/  SEL R3, RZ, 0xffffffff, P3 ;  /* 0xffffffffff037807 */ /* 0x000fe40001800000 */
[----:B------:R-:W-:-:S04]  /*03e0*/  SEL R2, RZ, 0xffffffff, P0 ;  /* 0xffffffffff027807 */ /* 0x000fc80000000000 */
[----:B------:R-:W-:-:S04]  /*03f0*/  @P1 SEL R3, R2, R3, !P4 ;  /* 0x0000000302031207 */ /* 0x000fc80006000000 */
[----:B------:R-:W-:-:S04]  /*0400*/  LOP3.LUT R3, R3, 0x1, RZ, 0xc0, !PT ;  /* 0x0000000103037812 */ /* 0x000fc800078ec0ff */
[----:B------:R-:W-:-:S04]  /*0410*/  ISETP.NE.U32.AND P0, PT, R3, 0x1, PT ;  /* 0x000000010300780c */ /* 0x000fc80003f05070 */
[----:B------:R-:W-:-:S09]  /*0420*/  SEL R3, RZ, 0x1, !P0 ;  /* 0x00000001ff037807 */ /* 0x000fd20004000000 */
.L_x_4:
[----:B------:R-:W1:Y:S02]  /*0430*/  SHFL.IDX PT, R2, R11, RZ, 0x1f ;  /* 0x00001fff0b027589 */ /* 0x000e6400000e0000 */
[----:B-1----:R-:W-:-:S13]  /*0440*/  ISETP.NE.AND P0, PT, R2, RZ, PT ;  /* 0x000000ff0200720c */ /* 0x002fda0003f05270 */
[----:B------:R-:W-:Y:S05]  /*0450*/  @P0 BRA `(.L_x_5) ;  /* 0x0000000000580947 */ /* 0x000fea0003800000 */
[----:B------:R-:W1:Y:S01]  /*0460*/  S2UR UR8, SR_CgaCtaId ;  /* 0x00000000000879c3 */ /* 0x000e620000008800 */
[----:B------:R-:W-:Y:S01]  /*0470*/  UMOV UR4, 0x400 ;  /* 0x0000040000047882 */ /* 0x000fe20000000000 */
[----:B------:R-:W-:Y:S01]  /*0480*/  UMOV UR5, 0x1 ;  /* 0x0000000100057882 */ /* 0x000fe20000000000 */
[----:B------:R-:W-:Y:S01]  /*0490*/  UMOV UR6, 0x100 ;  /* 0x0000010000067882 */ /* 0x000fe20000000000 */
[----:B------:R-:W-:Y:S01]  /*04a0*/  ELECT P0, URZ, PT ;  /* 0x00000000003f782f */ /* 0x000fe20003800000 */
[----:B------:R-:W-:-:S04]  /*04b0*/  UIADD3 UR6, -UR6, 0x100000, URZ ;  /* 0x0010000006067890 */ /* 0x000fc8000fffe13f */
[----:B------:R-:W-:Y:S02]  /*04c0*/  USHF.L.U32 UR7, UR6, 0xb, URZ ;  /* 0x0000000b06077899 */ /* 0x000fe4000800063f */
[----:B------:R-:W-:Y:S02]  /*04d0*/  USHF.L.U32 UR6, UR6, 0x1, URZ ;  /* 0x0000000106067899 */ /* 0x000fe4000800063f */
[----:B-1----:R-:W-:Y:S02]  /*04e0*/  ULEA UR8, UR8, UR4, 0x18 ;  /* 0x0000000408087291 */ /* 0x002fe4000f8ec03f */
[----:B------:R-:W-:-:S04]  /*04f0*/  UIADD3 UR4, -UR5, 0x100000, URZ ;  /* 0x0010000005047890 */ /* 0x000fc8000fffe13f */
[----:B------:R-:W-:Y:S02]  /*0500*/  USHF.L.U32 UR5, UR4, 0xb, URZ ;  /* 0x0000000b04057899 */ /* 0x000fe4000800063f */
[----:B------:R-:W-:Y:S01]  /*0510*/  USHF.L.U32 UR4, UR4, 0x1, URZ ;  /* 0x0000000104047899 */ /* 0x000fe2000800063f */
[----:B------:R-:W1:Y:S11]  /*0520*/  FENCE.VIEW.ASYNC.S ;  /* 0x00000000000073c6 */ /* 0x000e760000000000 */
[----:B-1----:R1:W2:Y:S01]  /*0530*/  SYNCS.EXCH.64 URZ, [UR8], UR4 ;  /* 0x00000004083f75b2 */ /* 0x0022a20008000100 */
[----:B------:R1:W3:Y:S01]  /*0540*/  SYNCS.EXCH.64 URZ, [UR8+0x20], UR6 ;  /* 0x00002006083f75b2 */ /* 0x0002e20008000100 */
[----:B------:R1:W4:Y:S01]  /*0550*/  SYNCS.EXCH.64 URZ, [UR8+0x8], UR4 ;  /* 0x00000804083f75b2 */ /* 0x0003220008000100 */
[----:B------:R1:W1:Y:S01]  /*0560*/  SYNCS.EXCH.64 URZ, [UR8+0x28], UR6 ;  /* 0x00002806083f75b2 */ /* 0x0002620008000100 */
[----:B------:R1:W1:Y:S01]  /*0570*/  SYNCS.EXCH.64 URZ, [UR8+0x10], UR4 ;  /* 0x00001004083f75b2 */ /* 0x0002620008000100 */
[----:B------:R1:W1:Y:S01]  /*0580*/  SYNCS.EXCH.64 URZ, [UR8+0x30], UR6 ;  /* 0x00003006083f75b2 */ /* 0x0002620008000100 */
[----:B------:R1:W1:Y:S01]  /*0590*/  SYNCS.EXCH.64 URZ, [UR8+0x18], UR4 ;  /* 0x00001804083f75b2 */ /* 0x0002620008000100 */
[----:B------:R1:W1:Y:S01]  /*05a0*/  SYNCS.EXCH.64 URZ, [UR8+0x38], UR6 ;  /* 0x00003806083f75b2 */ /* 0x0002620008000100 */
[----:B------:R-:W-:Y:S01]  /*05b0*/  NOP ;  /* 0x0000000000007918 */ /* 0x000fe20000000000 */
.L_x_5:
[----:B------:R-:W5:Y:S01]  /*05c0*/  SHFL.IDX PT, R6, R11, RZ, 0x1f ;  /* 0x00001fff0b067589 */ /* 0x000f6200000e0000 */
[----:B------:R-:W1:Y:S01]  /*05d0*/  LDC R2, c[0x0][0x904] ;  /* 0x00024100ff027b82 */ /* 0x000e620000000800 */
[----:B------:R-:W-:Y:S01]  /*05e0*/  NOP ;  /* 0x0000000000007918 */ /* 0x000fe20000000000 */
[----:B-----5:R-:W-:-:S13]  /*05f0*/  ISETP.NE.AND P0, PT, R6, RZ, PT ;  /* 0x000000ff0600720c */ /* 0x020fda0003f05270 */
[----:B------:R-:W-:Y:S05]  /*0600*/  @P0 BRA `(.L_x_6) ;  /* 0x0000000000580947 */ /* 0x000fea0003800000 */
[----:B-1----:R-:W1:Y:S01]  /*0610*/  S2UR UR5, SR_CgaCtaId ;  /* 0x00000000000579c3 */ /* 0x002e620000008800 */
[----:B------:R-:W-:Y:S01]  /*0620*/  UMOV UR4, 0x400 ;  /* 0x0000040000047882 */ /* 0x000fe20000000000 */
[----:B------:R-:W-:Y:S01]  /*0630*/  UMOV UR6, 0x20 ;  /* 0x0000002000067882 */ /* 0x000fe20000000000 */
[----:B------:R-:W-:Y:S01]  /*0640*/  UMOV UR7, 0x100 ;  /* 0x0000010000077882 */ /* 0x000fe20000000000 */
[----:B------:R-:W-:Y:S01]  /*0650*/  ELECT P0, URZ, PT ;  /* 0x00000000003f782f */ /* 0x000fe20003800000 */
[----:B-1----:R-:W-:Y:S02]  /*0660*/  ULEA UR8, UR5, UR4, 0x18 ;  /* 0x0000000405087291 */ /* 0x002fe4000f8ec03f */
[----:B------:R-:W-:-:S04]  /*0670*/  UIADD3 UR4, -UR6, 0x100000, URZ ;  /* 0x0010000006047890 */ /* 0x000fc8000fffe13f */
[----:B------:R-:W-:Y:S02]  /*0680*/  USHF.L.U32 UR5, UR4, 0xb, URZ ;  /* 0x0000000b04057899 */ /* 0x000fe4000800063f */
[----:B------:R-:W-:Y:S02]  /*0690*/  USHF.L.U32 UR4, UR4, 0x1, URZ ;  /* 0x0000000104047899 */ /* 0x000fe4000800063f */
[----:B------:R-:W-:-:S04]  /*06a0*/  UIADD3 UR6, -UR7, 0x100000, URZ ;  /* 0x0010000007067890 */ /* 0x000fc8000fffe13f */
[----:B------:R-:W-:Y:S02]  /*06b0*/  USHF.L.U32 UR7, UR6, 0xb, URZ ;  /* 0x0000000b06077899 */ /* 0x000fe4000800063f */
[----:B------:R-:W-:Y:S01]  /*06c0*/  USHF.L.U32 UR6, UR6, 0x1, URZ ;  /* 0x0000000106067899 */ /* 0x000fe2000800063f */
[----:B------:R-:W1:Y:S03]  /*06d0*/  FENCE.VIEW.ASYNC.S ;  /* 0x00000000000073c6 */ /* 0x000e660000000000 */
[----:B-1----:R1:W1:Y:S08]  /*06e0*/  SYNCS.EXCH.64 URZ, [UR8+0x40], UR4 ;  /* 0x00004004083f75b2 */ /* 0x0022700008000100 */
[----:B------:R1:W1:Y:S01]  /*06f0*/  SYNCS.EXCH.64 URZ, [UR8+0x60], UR6 ;  /* 0x00006006083f75b2 */ /* 0x0002620008000100 */
[----:B------:R1:W1:Y:S01]  /*0700*/  SYNCS.EXCH.64 URZ, [UR8+0x48], UR4 ;  /* 0x00004804083f75b2 */ /* 0x0002620008000100 */
[----:B------:R1:W1:Y:S01]  /*0710*/  SYNCS.EXCH.64 URZ, [UR8+0x68], UR6 ;  /* 0x00006806083f75b2 */ /* 0x0002620008000100 */
[----:B------:R1:W1:Y:S01]  /*0720*/  SYNCS.EXCH.64 URZ, [UR8+0x50], UR4 ;  /* 0x00005004083f75b2 */ /* 0x0002620008000100 */
[----:B------:R1:W1:Y:S01]  /*0730*/  SYNCS.EXCH.64 URZ, [UR8+0x70], UR6 ;  /* 0x00007006083f75b2 */ /* 0x0002620008000100 */
[----:B------:R1:W1:Y:S01]  /*0740*/  SYNCS.EXCH.64 URZ, [UR8+0x58], UR4 ;  /* 0x00005804083f75b2 */ /* 0x0002620008000100 */
[----:B------:R1:W1:Y:S01]  /*0750*/  SYNCS.EXCH.64 URZ, [UR8+0x78], UR6 ;  /* 0x00007806083f75b2 */ /* 0x0002620008000100 */
[----:B------:R-:W-:Y:S01]  /*0760*/  NOP ;  /* 0x0000000000007918 */ /* 0x000fe20000000000 */
.L_x_6:
[----:B------:R-:W5:Y:S01]  /*0770*/  SHFL.IDX PT, R11, R11, RZ, 0x1f ;  /* 0x00001fff0b0b7589 */ /* 0x000f6200000e0000 */
[----:B-1----:R-:W-:Y:S02]  /*0780*/  ISETP.NE.AND P6, PT, R2, 0x1, PT ;  /* 0x000000010200780c */ /* 0x002fe40003fc5270 */
[----:B------:R-:W-:Y:S01]  /*0790*/  ELECT P0, URZ, PT ;  /* 0x00000000003f782f */ /* 0x000fe20003800000 */
[----:B------:R-:W1:Y:S01]  /*07a0*/  S2UR UR37, SR_CgaCtaId ;  /* 0x00000000002579c3 */ /* 0x000e620000008800 */
[----:B------:R-:W2:Y:S01]  /*07b0*/  S2R R6, SR_CTAID.Y ;  /* 0x0000000000067919 */ /* 0x000ea20000002600 */
[----:B------:R-:W-:Y:S01]  /*07c0*/  P2R R7, PR, RZ, 0x40 ;  /* 0x00000040ff077803 */ /* 0x000fe20000000000 */
[----:B------:R-:W-:Y:S01]  /*07d0*/  UMOV UR4, 0x20 ;  /* 0x0000002000047882 */ /* 0x000fe20000000000 */
[C---:B------:R-:W-:Y:S01]  /*07e0*/  ISETP.NE.AND P3, PT, R0.reuse, RZ, PT ;  /* 0x000000ff0000720c */ /* 0x040fe20003f65270 */
[----:B------:R-:W3:Y:S01]  /*07f0*/  S2R R8, SR_CTAID.X ;  /* 0x0000000000087919 */ /* 0x000ee20000002500 */
[----:B------:R-:W-:Y:S01]  /*0800*/  ISETP.NE.AND P4, PT, R9, RZ, PT ;  /* 0x000000ff0900720c */ /* 0x000fe20003f85270 */
[----:B------:R-:W-:Y:S01]  /*0810*/  NOP ;  /* 0x0000000000007918 */ /* 0x000fe20000000000 */
[----:B------:R-:W-:Y:S01]  /*0820*/  UMOV UR38, 0x1 ;  /* 0x0000000100267882 */ /* 0x000fe20000000000 */
[----:B------:R-:W-:Y:S01]  /*0830*/  BSSY B6, `(.L_x_7) ;  /* 0x0000921000067945 */ /* 0x000fe20003800000 */
[----:B------:R-:W3:Y:S08]  /*0840*/  @P6 LDC R17, c[0x0][0x10] ;  /* 0x00000400ff116b82 */ /* 0x000ef00000000800 */
[----:B------:R-:W4:Y:S01]  /*0850*/  @!P6 LDC R7, c[0x0][0xc] ;  /* 0x00000300ff07eb82 */ /* 0x000f220000000800 */
[----:B-----5:R-:W-:Y:S01]  /*0860*/  ISETP.NE.OR P1, PT, R11, RZ, !P0 ;  /* 0x000000ff0b00720c */ /* 0x020fe20004725670 */
[----:B------:R-:W-:Y:S01]  /*0870*/  @P6 IMAD.MOV.U32 R11, RZ, RZ, RZ ;  /* 0x000000ffff0b6224 */ /* 0x000fe200078e00ff */
[----:B------:R-:W-:-:S04]  /*0880*/  ISETP.EQ.OR P0, PT, R0, 0x3, !P3 ;  /* 0x000000030000780c */ /* 0x000fc80005f02670 */
[----:B------:R-:W-:-:S04]  /*0890*/  ISETP.EQ.AND P0, PT, R9, RZ, P0 ;  /* 0x000000ff0900720c */ /* 0x000fc80000702270 */
[----:B------:R-:W-:Y:S01]  /*08a0*/  SEL R22, RZ, 0x1, !P0 ;  /* 0x00000001ff167807 */ /* 0x000fe20004000000 */
[----:B--2---:R-:W-:Y:S02]  /*08b0*/  @P6 IMAD.MOV.U32 R10, RZ, RZ, R6 ;  /* 0x000000ffff0a6224 */ /* 0x004fe400078e0006 */
[----:B------:R-:W-:Y:S01]  /*08c0*/  VOTEU.ALL UP0, P1 ;  /* 0x00000000003f7886 */ /* 0x000fe20000800000 */
[----:B------:R-:W-:Y:S01]  /*08d0*/  VOTEU.ALL UP1, P1 ;  /* 0x00000000003f7886 */ /* 0x000fe20000820000 */
[----:B---3--:R-:W-:Y:S01]  /*08e0*/  @P6 IMAD.WIDE.U32 R16, R8, R17, R10 ;  /* 0x0000001108106225 */ /* 0x008fe200078e000a */
[----:B------:R-:W-:Y:S02]  /*08f0*/  @P6 MOV R11, RZ ;  /* 0x000000ff000b6202 */ /* 0x000fe40000000f00 */
[----:B------:R-:W-:Y:S01]  /*0900*/  @!UP0 UMOV UR6, 0x400 ;  /* 0x0000040000068882 */ /* 0x000fe20000000000 */
[----:B------:R-:W-:-:S04]  /*0910*/  @!UP0 UIADD3 UR4, -UR4, 0x100000, URZ ;  /* 0x0010000004048890 */ /* 0x000fc8000fffe13f */
[----:B------:R-:W-:Y:S02]  /*0920*/  @!UP0 USHF.L.U32 UR5, UR4, 0xb, URZ ;  /* 0x0000000b04058899 */ /* 0x000fe4000800063f */
[----:B------:R-:W-:Y:S01]  /*0930*/  @!UP0 USHF.L.U32 UR4, UR4, 0x1, URZ ;  /* 0x0000000104048899 */ /* 0x000fe2000800063f */
[----:B------:R-:W-:Y:S01]  /*0940*/  @!P6 IMAD.MOV.U32 R10, RZ, RZ, R6 ;  /* 0x000000ffff0ae224 */ /* 0x000fe200078e0006 */
[----:B-1----:R-:W-:Y:S01]  /*0950*/  @!UP0 ULEA UR8, UR37, UR6, 0x18 ;  /* 0x0000000625088291 */ /* 0x002fe2000f8ec03f */
[----:B------:R-:W-:Y:S01]  /*0960*/  @P6 IMAD.IADD R17, R17, 0x1, R11 ;  /* 0x0000000111116824 */ /* 0x000fe200078e020b */
[----:B------:R-:W-:Y:S01]  /*0970*/  VOTEU.ALL UP0, P1 ;  /* 0x00000000003f7886 */ /* 0x000fe20000800000 */
[----:B------:R-:W-:Y:S01]  /*0980*/  ULDC UR6, c[0x0][0xc] ;  /* 0x0000030000067ab9 */ /* 0x000fe20000000800 */
[----:B------:R-:W-:Y:S01]  /*0990*/  ULDC UR7, c[0x0][0x10] ;  /* 0x0000040000077ab9 */ /* 0x000fe20000000800 */
[----:B------:R-:W-:Y:S01]  /*09a0*/  IADD3 R11, R9, -0x1, RZ ;  /* 0xffffffff090b7810 */ /* 0x000fe20007ffe0ff */
[----:B------:R-:W-:Y:S01]  /*09b0*/  IMAD.MOV.U32 R9, RZ, RZ, RZ ;  /* 0x000000ffff097224 */ /* 0x000fe200078e00ff */
[----:B------:R-:W-:-:S02]  /*09c0*/  ISETP.EQ.AND P1, PT, R0, 0x2, !P4 ;  /* 0x000000020000780c */ /* 0x000fc40006722270 */
[----:B------:R-:W-:Y:S01]  /*09d0*/  ISETP.GE.U32.AND P5, PT, R11, 0x2, PT ;  /* 0x000000020b00780c */ /* 0x000fe20003fa6070 */
[----:B----4-:R-:W-:Y:S01]  /*09e0*/  @!P6 IMAD.WIDE.U32 R6, R7, R10, R8 ;  /* 0x0000000a0706e225 */ /* 0x010fe200078e0008 */
[----:B------:R-:W-:Y:S01]  /*09f0*/  SEL R19, RZ, 0x1, !P1 ;  /* 0x00000001ff137807 */ /* 0x000fe20004800000 */
[----:B------:R-:W1:Y:S02]  /*0a00*/  FENCE.VIEW.ASYNC.S ;  /* 0x00000000000073c6 */ /* 0x000e640000000000 */
[----:B-1----:R-:W1:Y:S01]  /*0a10*/  @!UP0 SYNCS.EXCH.64 URZ, [UR8+0x80], UR4 ;  /* 0x00008004083f85b2 */ /* 0x002e620008000100 */
[----:B------:R-:W-:Y:S01]  /*0a20*/  SEL R22, R22, 0x2, P5 ;  /* 0x0000000216167807 */ /* 0x000fe20002800000 */
[----:B------:R-:W-:Y:S01]  /*0a30*/  @!P6 IMAD.MOV.U32 R16, RZ, RZ, R6 ;  /* 0x000000ffff10e224 */ /* 0x000fe200078e0006 */
[----:B------:R-:W-:Y:S02]  /*0a40*/  @!P6 MOV R17, R7 ;  /* 0x000000070011e202 */ /* 0x000fe40000000f00 */
[----:B------:R-:W-:Y:S01]  /*0a50*/  SEL R19, R19, 0x2, P5 ;  /* 0x0000000213137807 */ /* 0x000fe20002800000 */
[----:B------:R2:W1:Y:S01]  /*0a60*/  @!UP1 SYNCS.EXCH.64 URZ, [UR8+0x88], UR4 ;  /* 0x00008804083f95b2 */ /* 0x0004620008000100 */
[----:B------:R-:W-:Y:S01]  /*0a70*/  NOP ;  /* 0x0000000000007918 */ /* 0x000fe20000000000 */
[----:B--2---:R-:W-:-:S03]  /*0a80*/  UIMAD.WIDE.U32 UR4, UR6, UR7, URZ ;  /* 0x00000007060472a5 */ /* 0x004fc6000f8e003f */
[----:B------:R-:W-:Y:S02]  /*0a90*/  ULDC UR6, c[0x0][0x14] ;  /* 0x0000050000067ab9 */ /* 0x000fe40000000800 */
[----:B------:R-:W-:Y:S02]  /*0aa0*/  UIMAD.WIDE.U32 UR40, UR4, UR6, URZ ;  /* 0x00000006042872a5 */ /* 0x000fe4000f8e003f */
[----:B------:R-:W-:-:S04]  /*0ab0*/  UIMAD UR39, UR5, UR6, URZ ;  /* 0x00000006052772a4 */ /* 0x000fc8000f8e023f */
[----:B------:R-:W-:Y:S01]  /*0ac0*/  UIADD3 UR39, UR41, UR39, URZ ;  /* 0x0000002729277290 */ /* 0x000fe2000fffe03f */
[----:B-1----:R-:W-:Y:S06]  /*0ad0*/  BAR.SYNC.DEFER_BLOCKING 0x0 ;  /* 0x0000000000007b1d */ /* 0x002fec0000010000 */
[----:B------:R-:W-:Y:S05]  /*0ae0*/  @!P4 BRA `(.L_x_8) ;  /* 0x000000600058c947 */ /* 0x000fea0003800000 */
[----:B------:R-:W-:-:S13]  /*0af0*/  ISETP.GT.U32.AND P0, PT, R11, 0x1, PT ;  /* 0x000000010b00780c */ /* 0x000fda0003f04070 */
[----:B------:R-:W-:Y:S05]  /*0b00*/  @P0 BRA `(.L_x_9) ;  /* 0x0000008c00cc0947 */ /* 0x000fea0003800000 */
[----:B------:R-:W-:Y:S01]  /*0b10*/  ULDC.64 UR4, c[0x0][0x8f8] ;  /* 0x00023e0000047ab9 */ /* 0x000fe20000000a00 */
[----:B------:R-:W-:Y:S01]  /*0b20*/  UMOV UR47, 0xffffffff ;  /* 0xffffffff002f7882 */ /* 0x000fe20000000000 */
[----:B------:R-:W-:Y:S01]  /*0b30*/  ISETP.GE.U32.AND P0, PT, R16, UR4, PT ;  /* 0x0000000410007c0c */ /* 0x000fe2000bf06070 */
[----:B------:R-:W-:Y:S01]  /*0b40*/  IMAD.MOV.U32 R23, RZ, RZ, -0x1 ;  /* 0xffffffffff177424 */ /* 0x000fe200078e00ff */
[----:B------:R-:W-:Y:S01]  /*0b50*/  PRMT R152, RZ, 0x7610, R152 ;  /* 0x00007610ff987816 */ /* 0x000fe20000000098 */
[----:B------:R-:W-:Y:S01]  /*0b60*/  IMAD.MOV.U32 R156, RZ, RZ, -0x1 ;  /* 0xffffffffff9c7424 */ /* 0x000fe200078e00ff */
[----:B------:R-:W-:Y:S02]  /*0b70*/  ISETP.GE.U32.AND.EX P0, PT, R17, UR5, PT, P0 ;  /* 0x0000000511007c0c */ /* 0x000fe4000bf06100 */
[----:B------:R-:W-:-:S11]  /*0b80*/  PRMT R0, RZ, 0x7610, R0 ;  /* 0x00007610ff007816 */ /* 0x000fd60000000000 */
[----:B------:R-:W-:Y:S05]  /*0b90*/  @P0 BRA `(.L_x_10) ;  /* 0x0000000400580947 */ /* 0x000fea0003800000 */
[----:B------:R-:W1:Y:S01]  /*0ba0*/  LDC.64 R14, c[0x0][0x8d0] ;  /* 0x00023400ff0e7b82 */ /* 0x000e620000000a00 */
[----:B------:R-:W-:Y:S01]  /*0bb0*/  MOV R4, R16 ;  /* 0x0000001000047202 */ /* 0x000fe20000000f00 */
[----:B------:R-:W-:-:S06]  /*0bc0*/  IMAD.MOV.U32 R5, RZ, RZ, R17 ;  /* 0x000000ffff057224 */ /* 0x000fcc00078e0011 */
[----:B------:R-:W2:Y:S08]  /*0bd0*/  LDC R0, c[0x0][0x8d8] ;  /* 0x00023600ff007b82 */ /* 0x000eb00000000800 */
[----:B------:R-:W3:Y:S01]  /*0be0*/  LDC.64 R20, c[0x0][0x8c8] ;  /* 0x00023200ff147b82 */ /* 0x000ee20000000a00 */
[----:B-1----:R-:W-:-:S04]  /*0bf0*/  ISETP.NE.U32.AND P0, PT, R14, RZ, PT ;  /* 0x000000ff0e00720c */ /* 0x002fc80003f05070 */
[----:B------:R-:W-:-:S13]  /*0c00*/  ISETP.NE.AND.EX P0, PT, R15, RZ, PT, P0 ;  /* 0x000000ff0f00720c */ /* 0x000fda0003f05300 */
[----:B--23--:R-:W-:Y:S05]  /*0c10*/  @!P0 BRA `(.L_x_11) ;  /* 0x0000000000288947 */ /* 0x00cfea0003800000 */
[----:B------:R-:W1:Y:S02]  /*0c20*/  LDC R3, c[0x0][0x8dc] ;  /* 0x00023700ff037b82 */ /* 0x000e640000000800 */
[----:B-1----:R-:W-:-:S05]  /*0c30*/  IADD3 R3, P0, R16, R3, RZ ;  /* 0x0000000310037210 */ /* 0x002fca0007f1e0ff */
[----:B------:R-:W-:-:S04]  /*0c40*/  IMAD.X R11, RZ, RZ, R17, P0 ;  /* 0x000000ffff0b7224 */ /* 0x000fc800000e0611 */
[----:B------:R-:W-:-:S04]  /*0c50*/  IMAD.WIDE.U32 R4, R11, R14, RZ ;  /* 0x0000000e0b047225 */ /* 0x000fc800078e00ff */
[----:B------:R-:W-:-:S04]  /*0c60*/  IMAD.WIDE.U32 R6, P0, R3, R15, R4 ;  /* 0x0000000f03067225 */ /* 0x000fc80007800004 */
[----:B------:R-:W-:Y:S01]  /*0c70*/  IMAD.WIDE.U32 R4, R3, R14, RZ ;  /* 0x0000000e03047225 */ /* 0x000fe200078e00ff */
[----:B------:R-:W-:-:S03]  /*0c80*/  IADD3.X R13, RZ, RZ, RZ, P0, !PT ;  /* 0x000000ffff0d7210 */ /* 0x000fc600007fe4ff */
[----:B------:R-:W-:Y:S01]  /*0c90*/  IMAD.MOV.U32 R12, RZ, RZ, R7 ;  /* 0x000000ffff0c7224 */ /* 0x000fe200078e0007 */
[----:B------:R-:W-:-:S05]  /*0ca0*/  IADD3 RZ, P0, R5, R6, RZ ;  /* 0x0000000605ff7210 */ /* 0x000fca0007f1e0ff */
[----:B------:R-:W-:-:S08]  /*0cb0*/  IMAD.WIDE.U32.X R4, R11, R15, R12, P0 ;  /* 0x0000000f0b047225 */ /* 0x000fd000000e040c */
.L_x_11:
[-CC-:B------:R-:W-:Y:S01]  /*0cc0*/  SHF.R.U64 R27, R4, R0.reuse, R5.reuse ;  /* 0x00000000041b7219 */ /* 0x180fe20000001205 */
[----:B------:R-:W1:Y:S01]  /*0cd0*/  LDC.64 R24, c[0x0][0x8e8] ;  /* 0x00023a00ff187b82 */ /* 0x000e620000000a00 */
[----:B------:R-:W-:Y:S01]  /*0ce0*/  SHF.R.U32.HI R0, RZ, R0, R5 ;  /* 0x00000000ff007219 */ /* 0x000fe20000011605 */
[----:B------:R-:W-:Y:S01]  /*0cf0*/  ULDC UR4, c[0x0][0x150] ;  /* 0x0000540000047ab9 */ /* 0x000fe20000000800 */
[----:B------:R-:W-:-:S05]  /*0d00*/  IADD3 R3, P0, RZ, -R27, RZ ;  /* 0x8000001bff037210 */ /* 0x000fca0007f1e0ff */
[----:B------:R-:W-:Y:S01]  /*0d10*/  IMAD.X R5, RZ, RZ, ~R0, P0 ;  /* 0x000000ffff057224 */ /* 0x000fe200000e0e00 */
[----:B------:R-:W2:Y:S03]  /*0d20*/  LDC R6, c[0x0][0x8c0] ;  /* 0x00023000ff067b82 */ /* 0x000ea60000000800 */
[-C--:B------:R-:W-:Y:S02]  /*0d30*/  IMAD R0, R5, R20.reuse, RZ ;  /* 0x0000001405007224 */ /* 0x080fe400078e02ff */
[----:B------:R-:W-:-:S03]  /*0d40*/  IMAD.WIDE.U32 R4, R3, R20, R16 ;  /* 0x0000001403047225 */ /* 0x000fc600078e0010 */
[----:B------:R-:W3:Y:S01]  /*0d50*/  LDC R14, c[0x0][0x8b0] ;  /* 0x00022c00ff0e7b82 */ /* 0x000ee20000000800 */
[----:B------:R-:W-:Y:S01]  /*0d60*/  IMAD R3, R3, R21, R0 ;  /* 0x0000001503037224 */ /* 0x000fe200078e0200 */
[----:B------:R-:W-:-:S04]  /*0d70*/  I2FP.F32.U32 R0, R8 ;  /* 0x0000000800007245 */ /* 0x000fc80000201000 */
[----:B------:R-:W-:Y:S01]  /*0d80*/  IADD3 R5, R5, R3, RZ ;  /* 0x0000000305057210 */ /* 0x000fe20007ffe0ff */
[----:B------:R-:W-:Y:S01]  /*0d90*/  FMUL R0, R0, UR4 ;  /* 0x0000000400007c20 */ /* 0x000fe20008400000 */
[----:B------:R-:W4:Y:S01]  /*0da0*/  LDC R3, c[0x0][0x144] ;  /* 0x00005100ff037b82 */ /* 0x000f220000000800 */
[----:B-1----:R-:W-:Y:S01]  /*0db0*/  ISETP.NE.U32.AND P0, PT, R24, RZ, PT ;  /* 0x000000ff1800720c */ /* 0x002fe20003f05070 */
[----:B------:R-:W-:-:S03]  /*0dc0*/  ULDC UR4, c[0x0][0x154] ;  /* 0x0000550000047ab9 */ /* 0x000fc60000000800 */
[----:B------:R-:W1:Y:S01]  /*0dd0*/  F2I.U32.TRUNC.NTZ R0, R0 ;  /* 0x0000000000007305 */ /* 0x000e62000020f000 */
[----:B------:R-:W-:Y:S02]  /*0de0*/  ISETP.NE.AND.EX P0, PT, R25, RZ, PT, P0 ;  /* 0x000000ff1900720c */ /* 0x000fe40003f05300 */
[----:B------:R-:W4:Y:S01]  /*0df0*/  LDC R13, c[0x0][0x148] ;  /* 0x00005200ff0d7b82 */ /* 0x000f220000000800 */
[-CC-:B--2---:R-:W-:Y:S02]  /*0e00*/  SHF.R.U64 R12, R4, R6.reuse, R5.reuse ;  /* 0x00000006040c7219 */ /* 0x184fe40000001205 */
[----:B------:R-:W-:Y:S01]  /*0e10*/  SHF.R.U32.HI R5, RZ, R6, R5 ;  /* 0x00000006ff057219 */ /* 0x000fe20000011605 */
[----:B------:R-:W-:Y:S01]  /*0e20*/  IMAD.MOV.U32 R6, RZ, RZ, -0x1 ;  /* 0xffffffffff067424 */ /* 0x000fe200078e00ff */
[----:B------:R-:W-:-:S03]  /*0e30*/  I2FP.F32.U32 R4, R10 ;  /* 0x0000000a00047245 */ /* 0x000fc60000201000 */
[----:B------:R-:W2:Y:S01]  /*0e40*/  LDC R20, c[0x0][0x8a8] ;  /* 0x00022a00ff147b82 */ /* 0x000ea20000000800 */
[-CC-:B---3--:R-:W-:Y:S01]  /*0e50*/  SHF.R.U64 R28, R12, R14.reuse, R5.reuse ;  /* 0x0000000e0c1c7219 */ /* 0x188fe20000001205 */
[----:B------:R-:W-:Y:S01]  /*0e60*/  FMUL R4, R4, UR4 ;  /* 0x0000000404047c20 */ /* 0x000fe20008400000 */
[----:B------:R-:W-:Y:S01]  /*0e70*/  SHF.R.U32.HI R5, RZ, R14, R5 ;  /* 0x0000000eff057219 */ /* 0x000fe20000011605 */
[----:B-1----:R-:W-:Y:S01]  /*0e80*/  IMAD.MOV R0, RZ, RZ, -R0 ;  /* 0x000000ffff007224 */ /* 0x002fe200078e0a00 */
[----:B------:R-:W-:Y:S01]  /*0e90*/  ULDC UR4, c[0x0][0x900] ;  /* 0x0002400000047ab9 */ /* 0x000fe20000000800 */
[----:B------:R1:W3:Y:S01]  /*0ea0*/  F2I.U32.TRUNC.NTZ R11, R4 ;  /* 0x00000004000b7305 */ /* 0x0002e2000020f000 */
[--C-:B------:R-:W-:Y:S01]  /*0eb0*/  SHF.R.U64 R14, R28, UR4, R5.reuse ;  /* 0x000000041c0e7c19 */ /* 0x100fe20008001205 */
[----:B------:R-:W2:Y:S01]  /*0ec0*/  LDC R21, c[0x0][0x8f0] ;  /* 0x00023c00ff157b82 */ /* 0x000ea20000000800 */
[----:B----4-:R-:W-:Y:S01]  /*0ed0*/  IMAD R0, R3, R0, R8 ;  /* 0x0000000003007224 */ /* 0x010fe200078e0208 */
[----:B------:R-:W-:-:S02]  /*0ee0*/  SHF.R.U32.HI R5, RZ, UR4, R5 ;  /* 0x00000004ff057c19 */ /* 0x000fc40008011605 */
[----:B------:R-:W-:Y:S02]  /*0ef0*/  SHF.L.U32 R3, R6, UR4, RZ ;  /* 0x0000000406037c19 */ /* 0x000fe400080006ff */
[----:B-1----:R-:W-:Y:S02]  /*0f00*/  MOV R4, R14 ;  /* 0x0000000e00047202 */ /* 0x002fe40000000f00 */
[----:B------:R-:W1:Y:S08]  /*0f10*/  LDC R23, c[0x0][0x8e0] ;  /* 0x00023800ff177b82 */ /* 0x000e700000000800 */
[----:B------:R-:W4:Y:S01]  /*0f20*/  LDC R26, c[0x0][0x8b8] ;  /* 0x00022e00ff1a7b82 */ /* 0x000f220000000800 */
[----:B---3--:R-:W-:Y:S05]  /*0f30*/  @!P0 BRA `(.L_x_12) ;  /* 0x0000000000288947 */ /* 0x008fea0003800000 */
[----:B------:R-:W3:Y:S02]  /*0f40*/  LDC R9, c[0x0][0x8f4] ;  /* 0x00023d00ff097b82 */ /* 0x000ee40000000800 */
[----:B---3--:R-:W-:-:S05]  /*0f50*/  IADD3 R9, P0, R14, R9, RZ ;  /* 0x000000090e097210 */ /* 0x008fca0007f1e0ff */
[----:B------:R-:W-:-:S04]  /*0f60*/  IMAD.X R15, RZ, RZ, R5, P0 ;  /* 0x000000ffff0f7224 */ /* 0x000fc800000e0605 */
[----:B------:R-:W-:-:S04]  /*0f70*/  IMAD.WIDE.U32 R4, R15, R24, RZ ;  /* 0x000000180f047225 */ /* 0x000fc800078e00ff */
[----:B------:R-:W-:-:S04]  /*0f80*/  IMAD.WIDE.U32 R6, P0, R9, R25, R4 ;  /* 0x0000001909067225 */ /* 0x000fc80007800004 */
[----:B------:R-:W-:Y:S01]  /*0f90*/  IMAD.WIDE.U32 R4, R9, R24, RZ ;  /* 0x0000001809047225 */ /* 0x000fe200078e00ff */
[----:B------:R-:W-:-:S03]  /*0fa0*/  MOV R8, R7 ;  /* 0x0000000700087202 */ /* 0x000fc60000000f00 */
[----:B------:R-:W-:Y:S01]  /*0fb0*/  IMAD.X R9, RZ, RZ, RZ, P0 ;  /* 0x000000ffff097224 */ /* 0x000fe200000e06ff */
[----:B------:R-:W-:-:S05]  /*0fc0*/  IADD3 RZ, P0, R5, R6, RZ ;  /* 0x0000000605ff7210 */ /* 0x000fca0007f1e0ff */
[----:B------:R-:W-:-:S08]  /*0fd0*/  IMAD.WIDE.U32.X R4, R15, R25, R8, P0 ;  /* 0x000000190f047225 */ /* 0x000fd000000e0408 */
.L_x_12:
[----:B------:R-:W-:Y:S01]  /*0fe0*/  LOP3.LUT R3, RZ, R3, RZ, 0x33, !PT ;  /* 0x00000003ff037212 */ /* 0x000fe200078e33ff */
[----:B------:R-:W-:Y:S01]  /*0ff0*/  USHF.L.U32 UR4, UR38, UR4, URZ ;  /* 0x0000000426047299 */ /* 0x000fe2000800063f */
[----:B--2---:R-:W-:Y:S01]  /*1000*/  SHF.R.U64 R4, R4, R21, R5 ;  /* 0x0000001504047219 */ /* 0x004fe20000001205 */
[----:B------:R-:W-:Y:S01]  /*1010*/  VIADD R5, R20, 0xffffffff ;  /* 0xffffffff14057836 */ /* 0x000fe20000000000 */
[----:B------:R-:W-:Y:S01]  /*1020*/  LOP3.LUT R3, R28, R3, RZ, 0xc0, !PT ;  /* 0x000000031c037212 */ /* 0x000fe200078ec0ff */
[----:B------:R-:W-:Y:S01]  /*1030*/  IMAD.MOV R11, RZ, RZ, -R11 ;  /* 0x000000ffff0b7224 */ /* 0x000fe200078e0a0b */
[----:B------:R-:W-:Y:S02]  /*1040*/  IADD3 R6, -R4, RZ, RZ ;  /* 0x000000ff04067210 */ /* 0x000fe40007ffe1ff */
[----:B------:R-:W-:Y:S01]  /*1050*/  LOP3.LUT R5, R12, R5, RZ, 0xc0, !PT ;  /* 0x000000050c057212 */ /* 0x000fe200078ec0ff */
[----:B------:R-:W-:Y:S01]  /*1060*/  IMAD R7, R4, UR4, R3 ;  /* 0x0000000404077c24 */ /* 0x000fe2000f8e0203 */
[----:B------:R-:W-:Y:S01]  /*1070*/  R2UR UR47, R27 ;  /* 0x000000001b2f72ca */ /* 0x000fe200000e0000 */
[----:B------:R-:W-:-:S02]  /*1080*/  @P6 IMAD R0, R13, R11, R10 ;  /* 0x0000000b0d006224 */ /* 0x000fc400078e020a */
[----:B-1----:R-:W-:Y:S02]  /*1090*/  IMAD R3, R6, R23, R14 ;  /* 0x0000001706037224 */ /* 0x002fe400078e020e */
[----:B----4-:R-:W-:Y:S02]  /*10a0*/  IMAD R0, R7, R26, R0 ;  /* 0x0000001a07007224 */ /* 0x010fe400078e0200 */
[----:B------:R-:W-:Y:S02]  /*10b0*/  IMAD R3, R3, R20, R5 ;  /* 0x0000001403037224 */ /* 0x000fe400078e0205 */
[----:B------:R-:W-:-:S03]  /*10c0*/  IMAD.MOV.U32 R4, RZ, RZ, 0x1 ;  /* 0x00000001ff047424 */ /* 0x000fc600078e00ff */
[----:B------:R-:W-:Y:S02]  /*10d0*/  SEL R156, R3, R0, !P6 ;  /* 0x00000000039c7207 */ /* 0x000fe40007000000 */
[----:B------:R-:W-:Y:S02]  /*10e0*/  SEL R23, R0, R3, !P6 ;  /* 0x0000000300177207 */ /* 0x000fe40007000000 */
[----:B------:R-:W-:-:S07]  /*10f0*/  PRMT R0, R4, 0x7610, R0 ;  /* 0x0000761004007816 */ /* 0x000fce0000000000 */
.L_x_10:
[----:B------:R-:W-:-:S08]  /*1100*/  NOP ;  /* 0x0000000000007918 */ /* 0x000fd00000000000 */
[----:B------:R-:W1:Y:S02]  /*1110*/  USETMAXREG.TRY_ALLOC.CTAPOOL UP0, 0xe8 ;  /* 0x000000e8000079c8 */ /* 0x000e640008000600 */
[----:B-1----:R-:W-:-:S13]  /*1120*/  PLOP3.LUT P0, PT, PT, PT, UP0, 0x80, 0x0 ;  /* 0x000000000000781c */ /* 0x002fda0003f0f008 */
[----:B------:R-:W-:Y:S05]  /*1130*/  @!P0 BRA `(.L_x_10) ;  /* 0xfffffffc00f08947 */ /* 0x000fea000383ffff */
[----:B------:R-:W-:Y:S02]  /*1140*/  ULDC.64 UR4, c[0x0][0x590] ;  /* 0x0001640000047ab9 */ /* 0x000fe40000000a00 */
[----:B------:R-:W-:Y:S01]  /*1150*/  IMAD.U32 R159, RZ, RZ, UR4 ;  /* 0x00000004ff9f7e24 */ /* 0x000fe2000f8e00ff */
[----:B------:R-:W-:-:S04]  /*1160*/  MOV R160, UR5 ;  /* 0x0000000500a07c02 */ /* 0x000fc80008000f00 */
[----:B------:R-:W-:-:S04]  /*1170*/  ISETP.NE.U32.AND P1, PT, R159, RZ, PT ;  /* 0x000000ff9f00720c */ /* 0x000fc80003f25070 */
[----:B------:R-:W-:-:S13]  /*1180*/  ISETP.NE.AND.EX P0, PT, R160, RZ, PT, P1 ;  /* 0x000000ffa000720c */ /* 0x000fda0003f05310 */
[----:B------:R-:W-:Y:S05]  /*1190*/  @P0 BRA `(.L_x_13) ;  /* 0x00000000002c0947 */ /* 0x000fea0003800000 */
[----:B------:R-:W-:Y:S02]  /*11a0*/  ULDC.64 UR4, c[0x0][0x588] ;  /* 0x0001620000047ab9 */ /* 0x000fe40000000a00 */
[----:B------:R-:W-:-:S04]  /*11b0*/  ISETP.NE.U32.AND P0, PT, RZ, UR4, PT ;  /* 0x00000004ff007c0c */ /* 0x000fc8000bf05070 */
[----:B------:R-:W-:-:S13]  /*11c0*/  ISETP.NE.AND.EX P0, PT, RZ, UR5, PT, P0 ;  /* 0x00000005ff007c0c */ /* 0x000fda000bf05300 */
[----:B------:R-:W-:Y:S05]  /*11d0*/  @!P0 BRA `(.L_x_14) ;  /* 0x0000000000108947 */ /* 0x000fea0003800000 */
[----:B------:R-:W1:Y:S02]  /*11e0*/  LDC.64 R154, c[0x0][0x588] ;  /* 0x00016200ff9a7b82 */ /* 0x000e640000000a00 */
[----:B-1----:R1:W5:Y:S01]  /*11f0*/  LDG.E R154, desc[UR42][R154.64] ;  /* 0x0000002a9a9a7981 */ /* 0x002362000c1e1900 */
[----:B------:R-:W-:Y:S01]  /*1200*/  IMAD.MOV.U32 R152, RZ, RZ, 0x1 ;  /* 0x00000001ff987424 */ /* 0x000fe200078e00ff */
[----:B------:R-:W-:Y:S06]  /*1210*/  BRA `(.L_x_13) ;  /* 0x00000000000c7947 */ /* 0x000fec0003800000 */
.L_x_14:
[----:B------:R-:W-:Y:S01]  /*1220*/  ULDC UR4, c[0x0][0x580] ;  /* 0x0001600000047ab9 */ /* 0x000fe20000000800 */
[----:B------:R-:W-:Y:S01]  /*1230*/  IMAD.MOV.U32 R152, RZ, RZ, 0x1 ;  /* 0x00000001ff987424 */ /* 0x000fe200078e00ff */
[----:B------:R-:W-:-:S07]  /*1240*/  MOV R154, UR4 ;  /* 0x00000004009a7c02 */ /* 0x000fce0008000f00 */
.L_x_13:
[----:B------:R-:W-:Y:S02]  /*1250*/  ULDC.64 UR4, c[0x0][0x5b0] ;  /* 0x00016c0000047ab9 */ /* 0x000fe40000000a00 */
[----:B------:R-:W-:-:S04]  /*1260*/  ISETP.NE.U32.AND P0, PT, RZ, UR4, PT ;  /* 0x00000004ff007c0c */ /* 0x000fc8000bf05070 */
[----:B------:R-:W-:-:S13]  /*1270*/  ISETP.NE.AND.EX P0, PT, RZ, UR5, PT, P0 ;  /* 0x00000005ff007c0c */ /* 0x000fda000bf05300 */
[----:B------:R-:W-:Y:S05]  /*1280*/  @P0 BRA `(.L_x_15) ;  /* 0x0000000000240947 */ /* 0x000fea0003800000 */
[----:B------:R-:W-:Y:S02]  /*1290*/  ULDC.64 UR4, c[0x0][0x5a8] ;  /* 0x00016a0000047ab9 */ /* 0x000fe40000000a00 */
[----:B------:R-:W-:-:S04]  /*12a0*/  ISETP.NE.U32.AND P0, PT, RZ, UR4, PT ;  /* 0x00000004ff007c0c */ /* 0x000fc8000bf05070 */
[----:B------:R-:W-:-:S13]  /*12b0*/  ISETP.NE.AND.EX P0, PT, RZ, UR5, PT, P0 ;  /* 0x00000005ff007c0c */ /* 0x000fda000bf05300 */
[----:B------:R-:W-:Y:S05]  /*12c0*/  @!P0 BRA `(.L_x_16) ;  /* 0x00000000000c8947 */ /* 0x000fea0003800000 */
[----:B------:R-:W1:Y:S02]  /*12d0*/  LDC.64 R4, c[0x0][0x5a8] ;  /* 0x00016a00ff047b82 */ /* 0x000e640000000a00 */
[----:B-1----:R2:W5:Y:S01]  /*12e0*/  LDG.E R155, desc[UR42][R4.64] ;  /* 0x0000002a049b7981 */ /* 0x002562000c1e1900 */
[----:B------:R-:W-:Y:S05]  /*12f0*/  BRA `(.L_x_15) ;  /* 0x0000000000087947 */ /* 0x000fea0003800000 */
.L_x_16:
[----:B------:R-:W-:Y:S02]  /*1300*/  ULDC UR4, c[0x0][0x5a0] ;  /* 0x0001680000047ab9 */ /* 0x000fe40000000800 */
[----:B-1----:R-:W-:-:S07]  /*1310*/  IMAD.U32 R155, RZ, RZ, UR4 ;  /* 0x00000004ff9b7e24 */ /* 0x002fce000f8e00ff */
.L_x_15:
[----:B------:R-:W-:Y:S01]  /*1320*/  LOP3.LUT P2, RZ, R0, 0xff, RZ, 0xc0, !PT ;  /* 0x000000ff00ff7812 */ /* 0x000fe2000784c0ff */
[----:B------:R-:W-:Y:S01]  /*1330*/  UMOV UR36, URZ ;  /* 0x0000003f00247c82 */ /* 0x000fe20008000000 */
[----:B------:R-:W-:-:S11]  /*1340*/  PLOP3.LUT P0, PT, PT, PT, PT, 0x80, 0x0 ;  /* 0x000000000000781c */ /* 0x000fd60003f0f070 */
[----:B------:R-:W-:Y:S05]  /*1350*/  @!P2 BRA `(.L_x_17) ;  /* 0x0000005400a4a947 */ /* 0x000fea0003800000 */
[----:B------:R-:W-:Y:S01]  /*1360*/  ULDC UR4, c[0x0][0x28c] ;  /* 0x0000a30000047ab9 */ /* 0x000fe20000000800 */
[----:B------:R-:W-:Y:S01]  /*1370*/  IMAD.MOV.U32 R153, RZ, RZ, 0x10 ;  /* 0x00000010ff997424 */ /* 0x000fe200078e00ff */
[----:B------:R-:W-:Y:S01]  /*1380*/  UIADD3 UR4, UR4, 0x3f, URZ ;  /* 0x0000003f04047890 */ /* 0x000fe2000fffe03f */
[----:B------:R-:W-:Y:S01]  /*1390*/  LOP3.LUT P0, RZ, R18, 0x4, RZ, 0xc0, !PT ;  /* 0x0000000412ff7812 */ /* 0x000fe2000780c0ff */
[----:B------:R-:W-:Y:S01]  /*13a0*/  ULDC.64 UR54, c[0x0][0x198] ;  /* 0x0000660000367ab9 */ /* 0x000fe20000000a00 */
[----:B------:R-:W-:Y:S01]  /*13b0*/  LOP3.LUT R157, R22, 0x1, RZ, 0xfc, !PT ;  /* 0x00000001169d7812 */ /* 0x000fe200078efcff */
[----:B------:R-:W-:Y:S01]  /*13c0*/  USHF.R.S32.HI UR5, URZ, 0x1f, UR4 ;  /* 0x0000001f3f057899 */ /* 0x000fe20008011404 */
[----:B------:R-:W-:Y:S01]  /*13d0*/  LOP3.LUT R158, R19, 0x1, RZ, 0xfc, !PT ;  /* 0x00000001139e7812 */ /* 0x000fe200078efcff */
[----:B------:R-:W-:Y:S01]  /*13e0*/  UMOV UR48, URZ ;  /* 0x0000003f00307c82 */ /* 0x000fe20008000000 */
[----:B------:R-:W-:Y:S01]  /*13f0*/  SEL R153, R153, 0xfffffff0, !P0 ;  /* 0xfffffff099997807 */ /* 0x000fe20004000000 */
[----:B------:R-:W-:Y:S01]  /*1400*/  ULEA.HI UR5, UR5, UR4, URZ, 0x6 ;  /* 0x0000000405057291 */ /* 0x000fe2000f8f303f */
[----:B------:R-:W-:Y:S01]  /*1410*/  UMOV UR49, URZ ;  /* 0x0000003f00317c82 */ /* 0x000fe20008000000 */
[----:B------:R-:W-:-:S02]  /*1420*/  UMOV UR50, URZ ;  /* 0x0000003f00327c82 */ /* 0x000fc40008000000 */
[----:B------:R-:W-:Y:S01]  /*1430*/  USHF.R.S32.HI UR51, URZ, 0x6, UR5 ;  /* 0x000000063f337899 */ /* 0x000fe20008011405 */
[----:B------:R-:W-:-:S11]  /*1440*/  UMOV UR36, URZ ;  /* 0x0000003f00247c82 */ /* 0x000fd60008000000 */
.L_x_129:
[----:B------:R-:W-:Y:S01]  /*1450*/  LOP3.LUT R0, R18, 0x80, RZ, 0xc0, !PT ;  /* 0x0000008012007812 */ /* 0x000fe200078ec0ff */
[----:B------:R-:W3:Y:S01]  /*1460*/  S2UR UR52, SR_CgaCtaId ;  /* 0x00000000003479c3 */ /* 0x000ee20000008800 */
[----:B------:R-:W-:Y:S02]  /*1470*/  UMOV UR53, 0x400 ;  /* 0x0000040000357882 */ /* 0x000fe40000000000 */
[----:B------:R-:W-:-:S06]  /*1480*/  SHF.R.U32.HI R0, RZ, 0x7, R0 ;  /* 0x00000007ff007819 */ /* 0x000fcc0000011600 */
[----:B------:R-:W4:Y:S01]  /*1490*/  SHFL.IDX PT, R0, R0, RZ, 0x1f ;  /* 0x00001fff00007589 */ /* 0x000f2200000e0000 */
[----:B---3--:R-:W-:Y:S01]  /*14a0*/  ULEA UR53, UR52, UR53, 0x18 ;  /* 0x0000003534357291 */ /* 0x008fe2000f8ec03f */
[----:B----4-:R-:W-:-:S13]  /*14b0*/  R2UR UR4, R0 ;  /* 0x00000000000472ca */ /* 0x010fda00000e0000 */
[----:B------:R-:W-:-:S04]  /*14c0*/  ULEA.HI UR5, UR4, UR4, URZ, 0x1 ;  /* 0x0000000404057291 */ /* 0x000fc8000f8f083f */
[----:B------:R-:W-:-:S04]  /*14d0*/  ULOP3.LUT UR5, UR5, 0x7fffe, URZ, 0xc0, !UPT ;  /* 0x0007fffe05057892 */ /* 0x000fc8000f8ec03f */
[----:B------:R-:W-:-:S03]  /*14e0*/  UIADD3 UR5, UR4, -UR5, URZ ;  /* 0x8000000504057290 */ /* 0x000fc6000fffe03f */
[----:B------:R-:W-:Y:S01]  /*14f0*/  ULDC UR4, c[0x0][0x28c] ;  /* 0x0000a30000047ab9 */ /* 0x000fe20000000800 */
[----:B------:R-:W-:Y:S01]  /*1500*/  ULEA UR5, UR5, UR53, 0xd ;  /* 0x0000003505057291 */ /* 0x000fe2000f8e683f */
[----:B------:R-:W-:-:S03]  /*1510*/  ISETP.LT.AND P0, PT, RZ, UR4, PT ;  /* 0x00000004ff007c0c */ /* 0x000fc6000bf01270 */
[----:B------:R-:W-:-:S04]  /*1520*/  UIADD3 UR5, UR5, 0x8400, URZ ;  /* 0x0000840005057890 */ /* 0x000fc8000fffe03f */
[----:B------:R-:W-:-:S04]  /*1530*/  USHF.R.U32.HI UR5, URZ, 0x4, UR5 ;  /* 0x000000043f057899 */ /* 0x000fc80008011605 */
[----:B------:R-:W-:Y:S02]  /*1540*/  ULOP3.LUT UR44, UR5, 0x3fff, URZ, 0xc0, !UPT ;  /* 0x00003fff052c7892 */ /* 0x000fe4000f8ec03f */
[----:B-1----:R-:W-:Y:S10]  /*1550*/  @P0 BRA `(.L_x_18) ;  /* 0x0000000000400947 */ /* 0x002ff40003800000 */
[----:B------:R-:W-:Y:S01]  /*1560*/  MOV R0, 0x0 ;  /* 0x0000000000007802 */ /* 0x000fe20000000f00 */
[----:B------:R-:W-:Y:S01]  /*1570*/  ULDC.64 UR4, c[0x4][0x70] ;  /* 0x01001c0000047ab9 */ /* 0x000fe20000000a00 */
[----:B------:R-:W-:Y:S01]  /*1580*/  ULDC.64 UR6, c[0x4][0x8] ;  /* 0x0100020000067ab9 */ /* 0x000fe20000000a00 */
[----:B--2---:R-:W-:Y:S01]  /*1590*/  MOV R4, UR4 ;  /* 0x0000000400047c02 */ /* 0x004fe20008000f00 */
[----:B------:R2:W3:Y:S01]  /*15a0*/  LDC.64 R14, c[0x4][R0] ;  /* 0x01000000000e7b82 */ /* 0x0004e20000000a00 */
[----:B------:R-:W-:Y:S01]  /*15b0*/  IMAD.U32 R5, RZ, RZ, UR5 ;  /* 0x00000005ff057e24 */ /* 0x000fe2000f8e00ff */
[----:B------:R-:W-:Y:S01]  /*15c0*/  ULDC.64 UR4, c[0x4][0x78] ;  /* 0x01001e0000047ab9 */ /* 0x000fe20000000a00 */
[----:B------:R-:W-:Y:S01]  /*15d0*/  IMAD.U32 R10, RZ, RZ, UR6 ;  /* 0x00000006ff0a7e24 */ /* 0x000fe2000f8e00ff */
[----:B------:R-:W-:Y:S01]  /*15e0*/  MOV R7, UR5 ;  /* 0x0000000500077c02 */ /* 0x000fe20008000f00 */
[----:B------:R-:W-:Y:S01]  /*15f0*/  IMAD.U32 R6, RZ, RZ, UR4 ;  /* 0x00000004ff067e24 */ /* 0x000fe2000f8e00ff */
[----:B------:R-:W-:Y:S01]  /*1600*/  MOV R8, 0x1e1 ;  /* 0x000001e100087802 */ /* 0x000fe20000000f00 */
[----:B------:R-:W-:-:S02]  /*1610*/  IMAD.U32 R11, RZ, RZ, UR7 ;  /* 0x00000007ff0b7e24 */ /* 0x000fc4000f8e00ff */
[----:B------:R-:W-:Y:S02]  /*1620*/  IMAD.MOV.U32 R12, RZ, RZ, 0x1 ;  /* 0x00000001ff0c7424 */ /* 0x000fe400078e00ff */
[----:B--2---:R-:W-:-:S07]  /*1630*/  IMAD.MOV.U32 R13, RZ, RZ, RZ ;  /* 0x000000ffff0d7224 */ /* 0x004fce00078e00ff */
[----:B------:R-:W-:-:S07]  /*1640*/  LEPC R20, `(.L_x_18) ;  /* 0x000000001014794e */ /* 0x000fce0000000000 */
[----:B-1-3-5:R-:W-:Y:S05]  /*1650*/  CALL.ABS.NOINC R14 ;  /* 0x000000000e007343 */ /* 0x02afea0003c00000 */
.L_x_18:
[----:B------:R-:W-:-:S13]  /*1660*/  ISETP.NE.AND P0, PT, R157, 0x3, PT ;  /* 0x000000039d00780c */ /* 0x000fda0003f05270 */
[----:B------:R-:W-:Y:S05]  /*1670*/  @!P0 BRA `(.L_x_19) ;  /* 0x0000000000048947 */ /* 0x000fea0003800000 */
[----:B------:R-:W-:Y:S01]  /*1680*/  BPT.TRAP 0x1 ;  /* 0x000000040000795c */ /* 0x000fe20000300000 */
.L_x_19:
[----:B------:R-:W-:Y:S01]  /*1690*/  IMAD.U32 R0, RZ, RZ, UR49 ;  /* 0x00000031ff007e24 */ /* 0x000fe2000f8e00ff */
[----:B------:R-:W-:-:S04]  /*16a0*/  MOV R3, UR50 ;  /* 0x0000003200037c02 */ /* 0x000fc80008000f00 */
[----:B------:R-:W-:Y:S02]  /*16b0*/  LEA R3, R3, UR53, 0x3 ;  /* 0x0000003503037c11 */ /* 0x000fe4000f8e18ff */
[----:B------:R-:W-:-:S04]  /*16c0*/  SHF.L.U32 R0, R0, 0x1f, RZ ;  /* 0x0000001f00007819 */ /* 0x000fc800000006ff */
[----:B------:R3:W4:Y:S01]  /*16d0*/  SYNCS.PHASECHK.TRANS64.TRYWAIT P1, [R3+URZ], R0 ;  /* 0x00000000030075a7 */ /* 0x000722000802017f */
[----:B------:R-:W-:Y:S05]  /*16e0*/  @!P0 BRA `(.L_x_20) ;  /* 0x0000000000048947 */ /* 0x000fea0003800000 */
[----:B------:R-:W-:Y:S01]  /*16f0*/  BPT.TRAP 0x1 ;  /* 0x000000040000795c */ /* 0x000fe20000300000 */
.L_x_20:
[----:B----4-:R-:W-:Y:S05]  /*1700*/  @P1 BRA `(.L_x_21) ;  /* 0x0000000000081947 */ /* 0x010fea0003800000 */
[----:B------:R-:W4:Y:S02]  /*1710*/  SYNCS.PHASECHK.TRANS64.TRYWAIT P1, [R3+URZ], R0 ;  /* 0x00000000030075a7 */ /* 0x000f24000802017f */
[----:B----4-:R-:W-:Y:S05]  /*1720*/  @!P1 BRA `(.L_x_22) ;  /* 0x0000008000cc9947 */ /* 0x010fea0003800000 */
.L_x_21:
[----:B------:R-:W-:-:S04]  /*1730*/  UISETP.LT.AND UP0, UPT, UR51, 0x1, UPT ;  /* 0x000000013300788c */ /* 0x000fc8000bf01270 */
[----:B------:R-:W-:-:S06]  /*1740*/  USEL UR4, UR51, 0x1, UP0 ;  /* 0x0000000133047887 */ /* 0x000fcc0008000000 */
[----:B---34-:R-:W-:Y:S01]  /*1750*/  IMAD.U32 R0, RZ, RZ, UR4 ;  /* 0x00000004ff007e24 */ /* 0x018fe2000f8e00ff */
[----:B------:R-:W-:Y:S05]  /*1760*/  WARPSYNC.ALL ;  /* 0x0000000000007948 */ /* 0x000fea0003800000 */
[----:B------:R-:W-:-:S04]  /*1770*/  IADD3 R0, -R0, UR51, RZ ;  /* 0x0000003300007c10 */ /* 0x000fc8000fffe1ff */
[----:B------:R-:W-:Y:S01]  /*1780*/  ISETP.GE.AND P1, PT, R0, 0x1, PT ;  /* 0x000000010000780c */ /* 0x000fe20003f26270 */
[----:B------:R-:W-:Y:S01]  /*1790*/  UIADD3 UR4, UR53, 0x28400, URZ ;  /* 0x0002840035047890 */ /* 0x000fe2000fffe03f */
[----:B------:R-:W-:Y:S01]  /*17a0*/  WARPGROUP.ARRIVE ;  /* 0x00000000000079c5 */ /* 0x000fe20000000000 */
[----:B------:R-:W-:Y:S02]  /*17b0*/  ULOP3.LUT UR8, UR44, 0x10000, URZ, 0xfc, !UPT ;  /* 0x000100002c087892 */ /* 0x000fe4000f8efc3f */
[----:B------:R-:W-:Y:S02]  /*17c0*/  USHF.R.U32.HI UR4, URZ, 0x4, UR4 ;  /* 0x000000043f047899 */ /* 0x000fe40008011604 */
[----:B------:R-:W-:Y:S02]  /*17d0*/  ULEA UR10, UR50, UR8, 0xb ;  /* 0x00000008320a7291 */ /* 0x000fe4000f8e583f */
[----:B------:R-:W-:Y:S01]  /*17e0*/  ULOP3.LUT UR4, UR4, 0x3fff, URZ, 0xc0, !UPT ;  /* 0x00003fff04047892 */ /* 0x000fe2000f8ec03f */
[----:B------:R-:W-:Y:S01]  /*17f0*/  UMOV UR5, 0x40000040 ;  /* 0x4000004000057882 */ /* 0x000fe20000000000 */
[----:B------:R-:W-:-:S02]  /*1800*/  UMOV UR7, 0x40000040 ;  /* 0x4000004000077882 */ /* 0x000fc40000000000 */
[----:B------:R-:W-:-:S03]  /*1810*/  ULOP3.LUT UR9, UR4, 0x10000, URZ, 0xfc, !UPT ;  /* 0x0001000004097892 */ /* 0x000fc6000f8efc3f */
[----:B------:R-:W-:Y:S01]  /*1820*/  UMOV UR4, UR10 ;  /* 0x0000000a00047c82 */ /* 0x000fe20008000000 */
[----:B------:R-:W-:-:S07]  /*1830*/  ULEA UR11, UR50, UR9, 0xa ;  /* 0x00000009320b7291 */ /* 0x000fce000f8e503f */
[----:B------:R-:W-:Y:S02]  /*1840*/  UMOV UR6, UR11 ;  /* 0x0000000b00067c82 */ /* 0x000fe40008000000 */
[----:B------:R-:W-:Y:S01]  /*1850*/  HGMMA.64x128x16.F32 R88, gdesc[UR4], RZ, !UPT, gsb0 ;  /* 0x01e00000045879f0 */ /* 0x000fe2000c0008ff */
[----:B------:R-:W-:Y:S01]  /*1860*/  UIADD3 UR4, UR10, 0x400, URZ ;  /* 0x000004000a047890 */ /* 0x000fe2000fffe03f */
[----:B------:R-:W-:Y:S01]  /*1870*/  UMOV UR5, 0x40000040 ;  /* 0x4000004000057882 */ /* 0x000fe20000000000 */
[----:B------:R-:W-:Y:S02]  /*1880*/  WARPGROUP.DEPBAR.LE gsb0, 0x0 ;  /* 0x00008000000079c5 */ /* 0x000fe40000010000 */
[----:B------:R-:W-:-:S07]  /*1890*/  WARPGROUP.ARRIVE ;  /* 0x00000000000079c5 */ /* 0x000fce0000000000 */
[----:B------:R-:W-:Y:S01]  /*18a0*/  HGMMA.64x128x16.F32 R24, gdesc[UR4], RZ, !UPT, gsb0 ;  /* 0x01e00000041879f0 */ /* 0x000fe2000c0008ff */
[----:B------:R-:W-:Y:S02]  /*18b0*/  UIADD3 UR4, UR10, 0x2, URZ ;  /* 0x000000020a047890 */ /* 0x000fe4000fffe03f */
[----:B------:R-:W-:Y:S01]  /*18c0*/  UIADD3 UR6, UR11, 0x2, URZ ;  /* 0x000000020b067890 */ /* 0x000fe2000fffe03f */
[----:B------:R-:W-:Y:S01]  /*18d0*/  UMOV UR5, 0x40000040 ;  /* 0x4000004000057882 */ /* 0x000fe20000000000 */
[----:B------:R-:W-:Y:S01]  /*18e0*/  UMOV UR7, 0x40000040 ;  /* 0x4000004000077882 */ /* 0x000fe20000000000 */
[----:B------:R-:W-:Y:S02]  /*18f0*/  WARPGROUP.DEPBAR.LE gsb0, 0x0 ;  /* 0x00008000000079c5 */ /* 0x000fe40000010000 */
[----:B------:R-:W-:-:S06]  /*1900*/  WARPGROUP.ARRIVE ;  /* 0x00000000000079c5 */ /* 0x000fcc0000000000 */
[----:B------:R-:W-:Y:S01]  /*1910*/  HGMMA.64x128x16.F32 R88, gdesc[UR4], R88, gsb0 ;  /* 0x01e00000045879f0 */ /* 0x000fe20008000858 */
[----:B------:R-:W-:Y:S01]  /*1920*/  UIADD3 UR4, UR10, 0x402, URZ ;  /* 0x000004020a047890 */ /* 0x000fe2000fffe03f */
[----:B------:R-:W-:Y:S01]  /*1930*/  UMOV UR5, 0x40000040 ;  /* 0x4000004000057882 */ /* 0x000fe20000000000 */
[----:B------:R-:W-:Y:S02]  /*1940*/  WARPGROUP.DEPBAR.LE gsb0, 0x0 ;  /* 0x00008000000079c5 */ /* 0x000fe40000010000 */
[----:B------:R-:W-:-:S07]  /*1950*/  WARPGROUP.ARRIVE ;  /* 0x00000000000079c5 */ /* 0x000fce0000000000 */
[----:B------:R-:W-:Y:S01]  /*1960*/  HGMMA.64x128x16.F32 R24, gdesc[UR4], R24, gsb0 ;  /* 0x01e00000041879f0 */ /* 0x000fe20008000818 */
        /* <DEDUP_REMOVED lines=23> */
[----:B------:R-:W-:Y:S03]  /*1ae0*/  HGMMA.64x128x16.F32 R24, gdesc[UR4], R24, gsb0 ;  /* 0x01e00000041879f0 */ /* 0x000fe60008000818 */
[----:B------:R-:W-:Y:S02]  /*1af0*/  WARPGROUP.DEPBAR.LE gsb0, 0x0 ;  /* 0x00008000000079c5 */ /* 0x000fe40000010000 */
[----:B------:R-:W-:Y:S05]  /*1b00*/  @!P1 BRA `(.L_x_23) ;  /* 0x00000004005c9947 */ /* 0x000fea0003800000 */
[----:B------:R-:W-:Y:S02]  /*1b10*/  UIADD3 UR10, UR50, 0x1, URZ ;  /* 0x00000001320a7890 */ /* 0x000fe4000fffe03f */
[----:B------:R-:W-:Y:S02]  /*1b20*/  UMOV UR11, UR50 ;  /* 0x00000032000b7c82 */ /* 0x000fe40008000000 */
[----:B------:R-:W-:-:S04]  /*1b30*/  UISETP.NE.AND UP0, UPT, UR10, 0x4, UPT ;  /* 0x000000040a00788c */ /* 0x000fc8000bf05270 */
[----:B------:R-:W-:Y:S02]  /*1b40*/  USEL UR4, URZ, 0x1, UP0 ;  /* 0x000000013f047887 */ /* 0x000fe40008000000 */
[----:B------:R-:W-:Y:S02]  /*1b50*/  USEL UR10, UR10, URZ, UP0 ;  /* 0x0000003f0a0a7287 */ /* 0x000fe40008000000 */
[----:B------:R-:W-:-:S06]  /*1b60*/  ULOP3.LUT UR4, UR49, UR4, URZ, 0x3c, !UPT ;  /* 0x0000000431047292 */ /* 0x000fcc000f8e3c3f */
[----:B--2---:R-:W-:-:S07]  /*1b70*/  MOV R5, UR4 ;  /* 0x0000000400057c02 */ /* 0x004fce0008000f00 */
.L_x_30:
[----:B--23--:R-:W-:Y:S05]  /*1b80*/  @!P0 BRA `(.L_x_24) ;  /* 0x0000000000048947 */ /* 0x00cfea0003800000 */
[----:B------:R-:W-:Y:S01]  /*1b90*/  BPT.TRAP 0x1 ;  /* 0x000000040000795c */ /* 0x000fe20000300000 */
.L_x_24:
[----:B------:R-:W-:Y:S01]  /*1ba0*/  ULEA UR4, UR10, UR53, 0x3 ;  /* 0x000000350a047291 */ /* 0x000fe2000f8e183f */
[----:B------:R-:W-:-:S08]  /*1bb0*/  SHF.L.U32 R3, R5, 0x1f, RZ ;  /* 0x0000001f05037819 */ /* 0x000fd000000006ff */
[----:B------:R2:W3:Y:S01]  /*1bc0*/  SYNCS.PHASECHK.TRANS64.TRYWAIT P1, [UR4], R3 ;  /* 0x00000003ff0075a7 */ /* 0x0004e20008020144 */
[----:B------:R-:W-:Y:S05]  /*1bd0*/  @!P0 BRA `(.L_x_25) ;  /* 0x0000000000048947 */ /* 0x000fea0003800000 */
[----:B------:R-:W-:Y:S01]  /*1be0*/  BPT.TRAP 0x1 ;  /* 0x000000040000795c */ /* 0x000fe20000300000 */
.L_x_25:
[----:B---3--:R-:W-:Y:S05]  /*1bf0*/  @P1 BRA `(.L_x_26) ;  /* 0x0000000000081947 */ /* 0x008fea0003800000 */
[----:B------:R-:W3:Y:S02]  /*1c00*/  SYNCS.PHASECHK.TRANS64.TRYWAIT P1, [UR4], R3 ;  /* 0x00000003ff0075a7 */ /* 0x000ee40008020144 */
[----:B---3--:R-:W-:Y:S05]  /*1c10*/  @!P1 BRA `(.L_x_27) ;  /* 0x0000007c00a49947 */ /* 0x008fea0003800000 */
.L_x_26:
[----:B------:R-:W-:Y:S01]  /*1c20*/  ULEA UR12, UR10, UR8, 0xb ;  /* 0x000000080a0c7291 */ /* 0x000fe2000f8e583f */
[----:B------:R-:W-:Y:S01]  /*1c30*/  WARPGROUP.ARRIVE ;  /* 0x00000000000079c5 */ /* 0x000fe20000000000 */
[----:B------:R-:W-:Y:S01]  /*1c40*/  ULEA UR13, UR10, UR9, 0xa ;  /* 0x000000090a0d7291 */ /* 0x000fe2000f8e503f */
[----:B------:R-:W-:Y:S01]  /*1c50*/  UMOV UR5, 0x40000040 ;  /* 0x4000004000057882 */ /* 0x000fe20000000000 */
[----:B------:R-:W-:-:S03]  /*1c60*/  UMOV UR7, 0x40000040 ;  /* 0x4000004000077882 */ /* 0x000fc60000000000 */
[----:B------:R-:W-:Y:S02]  /*1c70*/  UMOV UR4, UR12 ;  /* 0x0000000c00047c82 */ /* 0x000fe40008000000 */
[----:B------:R-:W-:Y:S02]  /*1c80*/  UMOV UR6, UR13 ;  /* 0x0000000d00067c82 */ /* 0x000fe40008000000 */
        /* <DEDUP_REMOVED lines=44> */
[----:B------:R-:W-:Y:S01]  /*1f50*/  BPT.TRAP 0x1 ;  /* 0x000000040000795c */ /* 0x000fe20000300000 */
.L_x_28:
[----:B------:R-:W-:Y:S01]  /*1f60*/  ULEA UR4, UR11, UR53, 0x3 ;  /* 0x000000350b047291 */ /* 0x000fe2000f8e183f */
[----:B------:R-:W-:-:S03]  /*1f70*/  ISETP.GT.U32.AND P1, PT, R22, 0x1, PT ;  /* 0x000000011600780c */ /* 0x000fc60003f24070 */
[----:B------:R-:W-:-:S04]  /*1f80*/  UIADD3 UR4, UR4, 0x20, URZ ;  /* 0x0000002004047890 */ /* 0x000fc8000fffe03f */
[----:B------:R-:W-:-:S09]  /*1f90*/  UPRMT UR4, URZ, 0x654, UR4 ;  /* 0x000006543f047896 */ /* 0x000fd20008000004 */
[----:B------:R-:W-:Y:S01]  /*1fa0*/  SYNCS.ARRIVE.TRANS64.RED.A1T0 RZ, [UR4], RZ ;  /* 0x000000ffffff79a7 */ /* 0x000fe20008100404 */
[----:B------:R-:W-:Y:S05]  /*1fb0*/  @P1 BRA `(.L_x_29) ;  /* 0x0000000000041947 */ /* 0x000fea0003800000 */
[----:B------:R-:W-:Y:S01]  /*1fc0*/  BPT.TRAP 0x1 ;  /* 0x000000040000795c */ /* 0x000fe20000300000 */
.L_x_29:
[----:B------:R-:W-:Y:S01]  /*1fd0*/  UIADD3 UR10, UR10, 0x1, URZ ;  /* 0x000000010a0a7890 */ /* 0x000fe2000fffe03f */
[C---:B------:R-:W-:Y:S01]  /*1fe0*/  ISETP.GT.AND P1, PT, R0.reuse, 0x1, PT ;  /* 0x000000010000780c */ /* 0x040fe20003f24270 */
[----:B------:R-:W-:Y:S01]  /*1ff0*/  UIADD3 UR11, UR11, 0x1, URZ ;  /* 0x000000010b0b7890 */ /* 0x000fe2000fffe03f */
[----:B------:R-:W-:Y:S01]  /*2000*/  VIADD R0, R0, 0xffffffff ;  /* 0xffffffff00007836 */ /* 0x000fe20000000000 */
[----:B------:R-:W-:Y:S02]  /*2010*/  UISETP.NE.AND UP0, UPT, UR10, 0x4, UPT ;  /* 0x000000040a00788c */ /* 0x000fe4000bf05270 */
[----:B------:R-:W-:Y:S02]  /*2020*/  UISETP.NE.AND UP1, UPT, UR11, 0x4, UPT ;  /* 0x000000040b00788c */ /* 0x000fe4000bf25270 */
[----:B------:R-:W-:Y:S02]  /*2030*/  USEL UR4, URZ, 0x1, UP0 ;  /* 0x000000013f047887 */ /* 0x000fe40008000000 */
[----:B------:R-:W-:-:S02]  /*2040*/  USEL UR10, UR10, URZ, UP0 ;  /* 0x0000003f0a0a7287 */ /* 0x000fc40008000000 */
[----:B------:R-:W-:Y:S02]  /*2050*/  USEL UR11, UR11, URZ, UP1 ;  /* 0x0000003f0b0b7287 */ /* 0x000fe40008800000 */
[----:B------:R-:W-:Y:S01]  /*2060*/  LOP3.LUT R5, R5, UR4, RZ, 0x3c, !PT ;  /* 0x0000000405057c12 */ /* 0x000fe2000f8e3cff */
[----:B------:R-:W-:Y:S09]  /*2070*/  @P1 BRA `(.L_x_30) ;  /* 0xfffffff800c01947 */ /* 0x000ff2000383ffff */
.L_x_23:
[----:B------:R-:W4:Y:S02]  /*2080*/  LDC R0, c[0x0][0x28c] ;  /* 0x0000a300ff007b82 */ /* 0x000f240000000800 */
[----:B----4-:R-:W-:-:S13]  /*2090*/  ISETP.GE.AND P1, PT, R0, 0x1, PT ;  /* 0x000000010000780c */ /* 0x010fda0003f26270 */
[----:B------:R-:W-:Y:S05]  /*20a0*/  @!P1 BRA `(.L_x_31) ;  /* 0x0000000000349947 */ /* 0x000fea0003800000 */
[----:B------:R-:W-:Y:S05]  /*20b0*/  @!P0 BRA `(.L_x_32) ;  /* 0x0000000000048947 */ /* 0x000fea0003800000 */
[----:B------:R-:W-:Y:S01]  /*20c0*/  BPT.TRAP 0x1 ;  /* 0x000000040000795c */ /* 0x000fe20000300000 */
.L_x_32:
[----:B------:R-:W-:Y:S01]  /*20d0*/  UISETP.LT.AND UP0, UPT, UR51, 0x1, UPT ;  /* 0x000000013300788c */ /* 0x000fe2000bf01270 */
[----:B------:R-:W-:-:S03]  /*20e0*/  ISETP.GT.U32.AND P0, PT, R22, 0x1, PT ;  /* 0x000000011600780c */ /* 0x000fc60003f04070 */
[----:B------:R-:W-:-:S04]  /*20f0*/  USEL UR4, UR51, 0x1, UP0 ;  /* 0x0000000133047887 */ /* 0x000fc80008000000 */
[----:B------:R-:W-:-:S04]  /*2100*/  UIADD3 UR4, UR50, UR51, -UR4 ;  /* 0x0000003332047290 */ /* 0x000fc8000fffe804 */
[----:B------:R-:W-:-:S04]  /*2110*/  USHF.L.U32 UR4, UR4, 0x3, URZ ;  /* 0x0000000304047899 */ /* 0x000fc8000800063f */
[----:B------:R-:W-:-:S04]  /*2120*/  ULOP3.LUT UR4, UR4, 0x18, URZ, 0xc0, !UPT ;  /* 0x0000001804047892 */ /* 0x000fc8000f8ec03f */
[----:B------:R-:W-:-:S04]  /*2130*/  UIADD3 UR4, UR53, 0x20, UR4 ;  /* 0x0000002035047890 */ /* 0x000fc8000fffe004 */
[----:B------:R-:W-:-:S09]  /*2140*/  UPRMT UR4, URZ, 0x654, UR4 ;  /* 0x000006543f047896 */ /* 0x000fd20008000004 */
[----:B------:R-:W-:Y:S01]  /*2150*/  SYNCS.ARRIVE.TRANS64.RED.A1T0 RZ, [UR4], RZ ;  /* 0x000000ffffff79a7 */ /* 0x000fe20008100404 */
[----:B------:R-:W-:Y:S05]  /*2160*/  @P0 BRA `(.L_x_31) ;  /* 0x0000000000040947 */ /* 0x000fea0003800000 */
[----:B------:R-:W-:Y:S01]  /*2170*/  BPT.TRAP 0x1 ;  /* 0x000000040000795c */ /* 0x000fe20000300000 */
.L_x_31:
[----:B------:R-:W-:Y:S01]  /*2180*/  UIADD3 UR4, UR53, 0x200, URZ ;  /* 0x0000020035047890 */ /* 0x000fe2000fffe03f */
[----:B------:R-:W-:Y:S02]  /*2190*/  R2UR UR46, R23 ;  /* 0x00000000172e72ca */ /* 0x000fe400000e0000 */
[----:B------:R-:W-:Y:S01]  /*21a0*/  R2UR UR45, R156 ;  /* 0x000000009c2d72ca */ /* 0x000fe200000e0000 */
[----:B------:R-:W-:-:S06]  /*21b0*/  ULOP3.LUT UP0, URZ, UR4, 0x1bf, URZ, 0xc0, !UPT ;  /* 0x000001bf043f7892 */ /* 0x000fcc000f80c03f */
[----:B------:R-:W-:-:S04]  /*21c0*/  PLOP3.LUT P0, PT, PT, PT, UP0, 0x80, 0x0 ;  /* 0x000000000000781c */ /* 0x000fc80003f0f008 */
[----:B------:R-:W-:Y:S02]  /*21d0*/  USHF.L.U32 UR46, UR46, 0x8, URZ ;  /* 0x000000082e2e7899 */ /* 0x000fe4000800063f */
[----:B------:R-:W-:-:S07]  /*21e0*/  USHF.L.U32 UR45, UR45, 0x7, URZ ;  /* 0x000000072d2d7899 */ /* 0x000fce000800063f */
[----:B------:R-:W-:Y:S05]  /*21f0*/  @!P0 BRA `(.L_x_33) ;  /* 0x00000000007c8947 */ /* 0x000fea0003800000 */
[----:B------:R-:W-:Y:S01]  /*2200*/  MOV R23, 0x0 ;  /* 0x0000000000177802 */ /* 0x000fe20000000f00 */
[----:B------:R-:W-:Y:S01]  /*2210*/  ULDC.64 UR4, c[0x4][0x80] ;  /* 0x0100200000047ab9 */ /* 0x000fe20000000a00 */
[----:B------:R-:W-:Y:S01]  /*2220*/  ULDC.64 UR6, c[0x4][0x10] ;  /* 0x0100040000067ab9 */ /* 0x000fe20000000a00 */
[----:B--23--:R-:W-:Y:S01]  /*2230*/  IMAD.U32 R4, RZ, RZ, UR4 ;  /* 0x00000004ff047e24 */ /* 0x00cfe2000f8e00ff */
[----:B------:R2:W3:Y:S01]  /*2240*/  LDC.64 R14, c[0x4][R23] ;  /* 0x01000000170e7b82 */ /* 0x0004e20000000a00 */
[----:B------:R-:W-:Y:S01]  /*2250*/  MOV R5, UR5 ;  /* 0x0000000500057c02 */ /* 0x000fe20008000f00 */
[----:B------:R-:W-:Y:S01]  /*2260*/  ULDC.64 UR4, c[0x4][0x88] ;  /* 0x0100220000047ab9 */ /* 0x000fe20000000a00 */
[----:B------:R-:W-:Y:S01]  /*2270*/  MOV R10, UR6 ;  /* 0x00000006000a7c02 */ /* 0x000fe20008000f00 */
[----:B------:R-:W-:Y:S01]  /*2280*/  IMAD.U32 R6, RZ, RZ, UR4 ;  /* 0x00000004ff067e24 */ /* 0x000fe2000f8e00ff */
[----:B------:R-:W-:Y:S01]  /*2290*/  MOV R12, 0x1 ;  /* 0x00000001000c7802 */ /* 0x000fe20000000f00 */
[----:B------:R-:W-:-:S02]  /*22a0*/  IMAD.U32 R7, RZ, RZ, UR5 ;  /* 0x00000005ff077e24 */ /* 0x000fc4000f8e00ff */
[----:B------:R-:W-:Y:S02]  /*22b0*/  IMAD.U32 R11, RZ, RZ, UR7 ;  /* 0x00000007ff0b7e24 */ /* 0x000fe4000f8e00ff */
[----:B------:R-:W-:Y:S02]  /*22c0*/  IMAD.MOV.U32 R8, RZ, RZ, 0x70 ;  /* 0x00000070ff087424 */ /* 0x000fe400078e00ff */
[----:B--2---:R-:W-:-:S07]  /*22d0*/  IMAD.MOV.U32 R13, RZ, RZ, RZ ;  /* 0x000000ffff0d7224 */ /* 0x004fce00078e00ff */
[----:B------:R-:W-:-:S07]  /*22e0*/  LEPC R20, `(.L_x_34) ;  /* 0x000000001014794e */ /* 0x000fce0000000000 */
[----:B-1-3-5:R-:W-:Y:S05]  /*22f0*/  CALL.ABS.NOINC R14 ;  /* 0x000000000e007343 */ /* 0x02afea0003c00000 */
.L_x_34:
[----:B------:R1:W2:Y:S01]  /*2300*/  LDC.64 R14, c[0x4][R23] ;  /* 0x01000000170e7b82 */ /* 0x0002a20000000a00 */
[----:B------:R-:W-:Y:S01]  /*2310*/  ULDC.64 UR4, c[0x4][0x80] ;  /* 0x0100200000047ab9 */ /* 0x000fe20000000a00 */
[----:B------:R-:W-:Y:S01]  /*2320*/  ULDC.64 UR6, c[0x4][0x10] ;  /* 0x0100040000067ab9 */ /* 0x000fe20000000a00 */
[----:B------:R-:W-:Y:S01]  /*2330*/  IMAD.U32 R4, RZ, RZ, UR4 ;  /* 0x00000004ff047e24 */ /* 0x000fe2000f8e00ff */
[----:B------:R-:W-:Y:S01]  /*2340*/  MOV R5, UR5 ;  /* 0x0000000500057c02 */ /* 0x000fe20008000f00 */
[----:B------:R-:W-:Y:S01]  /*2350*/  ULDC.64 UR4, c[0x4][0x88] ;  /* 0x0100220000047ab9 */ /* 0x000fe20000000a00 */
[----:B------:R-:W-:Y:S01]  /*2360*/  MOV R10, UR6 ;  /* 0x00000006000a7c02 */ /* 0x000fe20008000f00 */
[----:B------:R-:W-:Y:S01]  /*2370*/  IMAD.U32 R6, RZ, RZ, UR4 ;  /* 0x00000004ff067e24 */ /* 0x000fe2000f8e00ff */
[----:B------:R-:W-:Y:S01]  /*2380*/  MOV R12, 0x1 ;  /* 0x00000001000c7802 */ /* 0x000fe20000000f00 */
[----:B------:R-:W-:Y:S02]  /*2390*/  IMAD.U32 R7, RZ, RZ, UR5 ;  /* 0x00000005ff077e24 */ /* 0x000fe4000f8e00ff */
[----:B------:R-:W-:-:S02]  /*23a0*/  IMAD.U32 R11, RZ, RZ, UR7 ;  /* 0x00000007ff0b7e24 */ /* 0x000fc4000f8e00ff */
[----:B------:R-:W-:Y:S02]  /*23b0*/  IMAD.MOV.U32 R8, RZ, RZ, 0x70 ;  /* 0x00000070ff087424 */ /* 0x000fe400078e00ff */
[----:B-1----:R-:W-:-:S07]  /*23c0*/  IMAD.MOV.U32 R13, RZ, RZ, RZ ;  /* 0x000000ffff0d7224 */ /* 0x002fce00078e00ff */
[----:B------:R-:W-:-:S07]  /*23d0*/  LEPC R20, `(.L_x_33) ;  /* 0x000000001014794e */ /* 0x000fce0000000000 */
[----:B--2---:R-:W-:Y:S05]  /*23e0*/  CALL.ABS.NOINC R14 ;  /* 0x000000000e007343 */ /* 0x004fea0003c00000 */
.L_x_33:
[----:B------:R-:W-:Y:S02]  /*23f0*/  ULDC.64 UR4, c[0x0][0x590] ;  /* 0x0001640000047ab9 */ /* 0x000fe40000000a00 */
[----:B------:R-:W-:Y:S01]  /*2400*/  IMAD.U32 R159, RZ, RZ, UR4 ;  /* 0x00000004ff9f7e24 */ /* 0x000fe2000f8e00ff */
[----:B------:R-:W-:-:S04]  /*2410*/  MOV R160, UR5 ;  /* 0x0000000500a07c02 */ /* 0x000fc80008000f00 */
[----:B------:R-:W-:-:S04]  /*2420*/  ISETP.NE.U32.AND P0, PT, R159, RZ, PT ;  /* 0x000000ff9f00720c */ /* 0x000fc80003f05070 */
[----:B------:R-:W-:-:S13]  /*2430*/  ISETP.NE.AND.EX P0, PT, R160, RZ, PT, P0 ;  /* 0x000000ffa000720c */ /* 0x000fda0003f05300 */
[----:B------:R-:W-:Y:S05]  /*2440*/  @!P0 BRA `(.L_x_35) ;  /* 0x0000000000348947 */ /* 0x000fea0003800000 */
[----:B------:R-:W-:Y:S02]  /*2450*/  ULDC.64 UR4, c[0x0][0x588] ;  /* 0x0001620000047ab9 */ /* 0x000fe40000000a00 */
[----:B------:R-:W-:-:S04]  /*2460*/  ISETP.NE.U32.AND P1, PT, RZ, UR4, PT ;  /* 0x00000004ff007c0c */ /* 0x000fc8000bf25070 */
[----:B------:R-:W-:-:S13]  /*2470*/  ISETP.NE.AND.EX P1, PT, RZ, UR5, PT, P1 ;  /* 0x00000005ff007c0c */ /* 0x000fda000bf25310 */
[----:B------:R-:W-:Y:S05]  /*2480*/  @!P1 BRA `(.L_x_36) ;  /* 0x0000000000189947 */ /* 0x000fea0003800000 */
[----:B--23--:R-:W2:Y:S01]  /*2490*/  LDC.64 R4, c[0x0][0x588] ;  /* 0x00016200ff047b82 */ /* 0x00cea20000000a00 */
[----:B------:R-:W-:-:S04]  /*24a0*/  IMAD R3, R159, UR47, RZ ;  /* 0x0000002f9f037c24 */ /* 0x000fc8000f8e02ff */
[----:B--2---:R-:W-:-:S05]  /*24b0*/  IMAD.WIDE R4, R3, 0x4, R4 ;  /* 0x0000000403047825 */ /* 0x004fca00078e0204 */
[----:B-----5:R4:W5:Y:S01]  /*24c0*/  LDG.E R154, desc[UR42][R4.64] ;  /* 0x0000002a049a7981 */ /* 0x020962000c1e1900 */
[----:B------:R-:W-:Y:S01]  /*24d0*/  IMAD.MOV.U32 R152, RZ, RZ, 0x1 ;  /* 0x00000001ff987424 */ /* 0x000fe200078e00ff */
[----:B------:R-:W-:Y:S06]  /*24e0*/  BRA `(.L_x_35) ;  /* 0x00000000000c7947 */ /* 0x000fec0003800000 */
.L_x_36:
[----:B------:R-:W-:Y:S01]  /*24f0*/  ULDC UR4, c[0x0][0x580] ;  /* 0x0001600000047ab9 */ /* 0x000fe20000000800 */
[----:B------:R-:W-:Y:S01]  /*2500*/  IMAD.MOV.U32 R152, RZ, RZ, 0x1 ;  /* 0x00000001ff987424 */ /* 0x000fe200078e00ff */
[----:B-----5:R-:W-:-:S07]  /*2510*/  MOV R154, UR4 ;  /* 0x00000004009a7c02 */ /* 0x020fce0008000f00 */
.L_x_35:
[----:B------:R-:W1:Y:S02]  /*2520*/  LDC.64 R6, c[0x0][0x5b0] ;  /* 0x00016c00ff067b82 */ /* 0x000e640000000a00 */
[----:B-1----:R-:W-:-:S04]  /*2530*/  ISETP.NE.U32.AND P1, PT, R6, RZ, PT ;  /* 0x000000ff0600720c */ /* 0x002fc80003f25070 */
[----:B------:R-:W-:-:S13]  /*2540*/  ISETP.NE.AND.EX P1, PT, R7, RZ, PT, P1 ;  /* 0x000000ff0700720c */ /* 0x000fda0003f25310 */
[----:B------:R-:W-:Y:S05]  /*2550*/  @!P1 BRA `(.L_x_37) ;  /* 0x00000000002c9947 */ /* 0x000fea0003800000 */
[----:B------:R-:W-:Y:S02]  /*2560*/  ULDC.64 UR4, c[0x0][0x5a8] ;  /* 0x00016a0000047ab9 */ /* 0x000fe40000000a00 */
[----:B------:R-:W-:-:S04]  /*2570*/  ISETP.NE.U32.AND P1, PT, RZ, UR4, PT ;  /* 0x00000004ff007c0c */ /* 0x000fc8000bf25070 */
[----:B------:R-:W-:-:S13]  /*2580*/  ISETP.NE.AND.EX P1, PT, RZ, UR5, PT, P1 ;  /* 0x00000005ff007c0c */ /* 0x000fda000bf25310 */
[----:B------:R-:W-:Y:S05]  /*2590*/  @!P1 BRA `(.L_x_38) ;  /* 0x0000000000149947 */ /* 0x000fea0003800000 */
[----:B--234-:R-:W1:Y:S01]  /*25a0*/  LDC.64 R4, c[0x0][0x5a8] ;  /* 0x00016a00ff047b82 */ /* 0x01ce620000000a00 */
[----:B------:R-:W-:-:S04]  /*25b0*/  IMAD R3, R6, UR47, RZ ;  /* 0x0000002f06037c24 */ /* 0x000fc8000f8e02ff */
[----:B-1----:R-:W-:-:S05]  /*25c0*/  IMAD.WIDE R4, R3, 0x4, R4 ;  /* 0x0000000403047825 */ /* 0x002fca00078e0204 */
[----:B-----5:R1:W5:Y:S01]  /*25d0*/  LDG.E R155, desc[UR42][R4.64] ;  /* 0x0000002a049b7981 */ /* 0x020362000c1e1900 */
[----:B------:R-:W-:Y:S05]  /*25e0*/  BRA `(.L_x_37) ;  /* 0x0000000000087947 */ /* 0x000fea0003800000 */
.L_x_38:
[----:B------:R-:W-:Y:S02]  /*25f0*/  ULDC UR4, c[0x0][0x5a0] ;  /* 0x0001680000047ab9 */ /* 0x000fe40000000800 */
[----:B-----5:R-:W-:-:S07]  /*2600*/  IMAD.U32 R155, RZ, RZ, UR4 ;  /* 0x00000004ff9b7e24 */ /* 0x020fce000f8e00ff */
.L_x_37:
[----:B------:R-:W-:Y:S01]  /*2610*/  ULDC.64 UR4, c[0x0][0x588] ;  /* 0x0001620000047ab9 */ /* 0x000fe20000000a00 */
[----:B------:R-:W-:Y:S01]  /*2620*/  ISETP.NE.U32.AND P1, PT, R159, RZ, PT ;  /* 0x000000ff9f00720c */ /* 0x000fe20003f25070 */
[----:B------:R-:W-:Y:S02]  /*2630*/  UISETP.NE.U32.AND UP0, UPT, UR4, URZ, UPT ;  /* 0x0000003f0400728c */ /* 0x000fe4000bf05070 */
[----:B------:R-:W-:Y:S01]  /*2640*/  ISETP.NE.U32.AND P3, PT, RZ, UR4, PT ;  /* 0x00000004ff007c0c */ /* 0x000fe2000bf65070 */
[----:B--23--:R-:W-:Y:S01]  /*2650*/  IMAD.MOV.U32 R3, RZ, RZ, 0x1 ;  /* 0x00000001ff037424 */ /* 0x00cfe200078e00ff */
[----:B------:R-:W-:Y:S01]  /*2660*/  ISETP.NE.AND.EX P4, PT, R160, RZ, PT, P1 ;  /* 0x000000ffa000720c */ /* 0x000fe20003f85310 */
[----:B------:R-:W-:Y:S02]  /*2670*/  UISETP.NE.AND.EX UP0, UPT, UR5, URZ, UPT, UP0 ;  /* 0x0000003f0500728c */ /* 0x000fe4000bf05300 */
[----:B------:R-:W-:Y:S02]  /*2680*/  ISETP.NE.AND.EX P3, PT, RZ, UR5, PT, P3 ;  /* 0x00000005ff007c0c */ /* 0x000fe4000bf65330 */
[----:B------:R-:W-:-:S02]  /*2690*/  MOV R0, 0x1 ;  /* 0x0000000100007802 */ /* 0x000fc40000000f00 */
[----:B------:R-:W-:-:S04]  /*26a0*/  PLOP3.LUT P2, PT, PT, PT, UP0, 0x80, 0x0 ;  /* 0x000000000000781c */ /* 0x000fc80003f4f008 */
[----:B------:R-:W-:-:S05]  /*26b0*/  PLOP3.LUT P2, PT, P2, PT, PT, 0x8, 0x0 ;  /* 0x000000000000781c */ /* 0x000fca000174e170 */
[----:B------:R-:W-:Y:S08]  /*26c0*/  @P3 BRA P4, `(.L_x_39) ;  /* 0x0000000000283947 */ /* 0x000ff00002000000 */
[----:B------:R-:W-:Y:S04]  /*26d0*/  BSSY B0, `(.L_x_40) ;  /* 0x0000008000007945 */ /* 0x000fe80003800000 */
[----:B------:R-:W-:Y:S05]  /*26e0*/  @!P0 BRA `(.L_x_41) ;  /* 0x0000000000148947 */ /* 0x000fea0003800000 */
[----:B------:R-:W-:Y:S02]  /*26f0*/  LOP3.LUT P4, RZ, R152, 0xff, RZ, 0xc0, !PT ;  /* 0x000000ff98ff7812 */ /* 0x000fe4000788c0ff */
[----:B------:R-:W-:-:S11]  /*2700*/  PLOP3.LUT P3, PT, P2, PT, PT, 0x80, 0x0 ;  /* 0x000000000000781c */ /* 0x000fd6000176f070 */
[----:B------:R-:W-:Y:S05]  /*2710*/  @!P4 BRA `(.L_x_42) ;  /* 0x00000000000cc947 */ /* 0x000fea0003800000 */
[----:B-----5:R-:W-:Y:S01]  /*2720*/  FSETP.EQ.AND P3, PT, R154, RZ, PT ;  /* 0x000000ff9a00720b */ /* 0x020fe20003f62000 */
[----:B------:R-:W-:-:S12]  /*2730*/  BRA `(.L_x_42) ;  /* 0x0000000000047947 */ /* 0x000fd80003800000 */
.L_x_41:
[----:B-----5:R-:W-:-:S13]  /*2740*/  FSETP.EQ.AND P3, PT, R154, RZ, PT ;  /* 0x000000ff9a00720b */ /* 0x020fda0003f62000 */
.L_x_42:
[----:B------:R-:W-:Y:S05]  /*2750*/  BSYNC B0 ;  /* 0x0000000000007941 */ /* 0x000fea0003800000 */
.L_x_40:
[----:B------:R-:W-:-:S07]  /*2760*/  SEL R3, RZ, 0x1, P3 ;  /* 0x00000001ff037807 */ /* 0x000fce0001800000 */
.L_x_39:
[----:B------:R-:W-:Y:S04]  /*2770*/  BSSY B0, `(.L_x_43) ;  /* 0x0000007000007945 */ /* 0x000fe80003800000 */
[----:B------:R-:W-:Y:S05]  /*2780*/  @!P0 BRA `(.L_x_44) ;  /* 0x0000000000108947 */ /* 0x000fea0003800000 */
[----:B------:R-:W-:-:S13]  /*2790*/  LOP3.LUT P0, RZ, R152, 0xff, RZ, 0xc0, !PT ;  /* 0x000000ff98ff7812 */ /* 0x000fda000780c0ff */
[----:B------:R-:W-:Y:S05]  /*27a0*/  @!P0 BRA `(.L_x_45) ;  /* 0x00000000000c8947 */ /* 0x000fea0003800000 */
[----:B-----5:R-:W-:Y:S01]  /*27b0*/  FSETP.EQ.AND P2, PT, R154, RZ, PT ;  /* 0x000000ff9a00720b */ /* 0x020fe20003f42000 */
[----:B------:R-:W-:-:S12]  /*27c0*/  BRA `(.L_x_45) ;  /* 0x0000000000047947 */ /* 0x000fd80003800000 */
.L_x_44:
[----:B-----5:R-:W-:-:S13]  /*27d0*/  FSETP.EQ.AND P2, PT, R154, RZ, PT ;  /* 0x000000ff9a00720b */ /* 0x020fda0003f42000 */
.L_x_45:
[----:B------:R-:W-:Y:S05]  /*27e0*/  BSYNC B0 ;  /* 0x0000000000007941 */ /* 0x000fea0003800000 */
.L_x_43:
[----:B-1--4-:R-:W-:Y:S01]  /*27f0*/  PRMT R4, R3, 0x9910, RZ ;  /* 0x0000991003047816 */ /* 0x012fe200000000ff */
[----:B------:R-:W-:Y:S01]  /*2800*/  BSSY B0, `(.L_x_46) ;  /* 0x0000025000007945 */ /* 0x000fe20003800000 */
[----:B------:R-:W-:Y:S01]  /*2810*/  IMAD.MOV.U32 R3, RZ, RZ, RZ ;  /* 0x000000ffff037224 */ /* 0x000fe200078e00ff */
[----:B------:R-:W-:Y:S02]  /*2820*/  CS2R R10, SRZ ;  /* 0x00000000000a7805 */ /* 0x000fe4000001ff00 */
[----:B------:R-:W-:Y:S02]  /*2830*/  ISETP.NE.AND P0, PT, R4, RZ, PT ;  /* 0x000000ff0400720c */ /* 0x000fe40003f05270 */
[----:B------:R-:W-:Y:S02]  /*2840*/  CS2R R8, SRZ ;  /* 0x0000000000087805 */ /* 0x000fe4000001ff00 */
[----:B------:R-:W-:Y:S02]  /*2850*/  CS2R R6, SRZ ;  /* 0x0000000000067805 */ /* 0x000fe4000001ff00 */
[----:B------:R-:W-:-:S07]  /*2860*/  CS2R R4, SRZ ;  /* 0x0000000000047805 */ /* 0x000fce000001ff00 */
[----:B------:R-:W-:Y:S05]  /*2870*/  @!P0 BRA `(.L_x_47) ;  /* 0x0000000000748947 */ /* 0x000fea0003800000 */
[----:B------:R-:W-:-:S13]  /*2880*/  ISETP.NE.AND P3, PT, R158, 0x3, PT ;  /* 0x000000039e00780c */ /* 0x000fda0003f65270 */
[----:B------:R-:W-:Y:S05]  /*2890*/  @!P3 BRA `(.L_x_48) ;  /* 0x000000000004b947 */ /* 0x000fea0003800000 */
[----:B------:R-:W-:Y:S01]  /*28a0*/  BPT.TRAP 0x1 ;  /* 0x000000040000795c */ /* 0x000fe20000300000 */
.L_x_48:
[----:B------:R-:W-:Y:S01]  /*28b0*/  SHF.L.U32 R4, RZ, 0x1f, RZ ;  /* 0x0000001fff047819 */ /* 0x000fe200000006ff */
[----:B------:R-:W-:Y:S01]  /*28c0*/  IMAD.MOV.U32 R3, RZ, RZ, 0x1 ;  /* 0x00000001ff037424 */ /* 0x000fe200078e00ff */
[----:B------:R-:W-:Y:S02]  /*28d0*/  MOV R11, RZ ;  /* 0x000000ff000b7202 */ /* 0x000fe40000000f00 */
[----:B------:R-:W1:Y:S02]  /*28e0*/  SYNCS.PHASECHK.TRANS64.TRYWAIT P3, [UR53+0x40], R4 ;  /* 0x00004004ff0075a7 */ /* 0x000e640008060175 */
[----:B-1----:R-:W-:Y:S05]  /*28f0*/  @!P3 BRA `(.L_x_49) ;  /* 0x000000700084b947 */ /* 0x002fea0003800000 */
.L_x_227:
[----:B------:R-:W-:Y:S01]  /*2900*/  IMAD.MOV.U32 R10, RZ, RZ, RZ ;  /* 0x000000ffff0a7224 */ /* 0x000fe200078e00ff */
[----:B------:R-:W-:Y:S02]  /*2910*/  CS2R R8, SRZ ;  /* 0x0000000000087805 */ /* 0x000fe4000001ff00 */
[----:B------:R-:W-:Y:S02]  /*2920*/  CS2R R6, SRZ ;  /* 0x0000000000067805 */ /* 0x000fe4000001ff00 */
[----:B-1----:R-:W-:Y:S01]  /*2930*/  CS2R R4, SRZ ;  /* 0x0000000000047805 */ /* 0x002fe2000001ff00 */
[----:B------:R-:W-:Y:S06]  /*2940*/  @P2 BRA `(.L_x_47) ;  /* 0x0000000000402947 */ /* 0x000fec0003800000 */
[C---:B------:R-:W-:Y:S01]  /*2950*/  IMAD.SHL.U32 R4, R18.reuse, 0x10, RZ ;  /* 0x0000001012047824 */ /* 0x040fe200078e00ff */
[C---:B------:R-:W-:Y:S01]  /*2960*/  SHF.L.U32 R5, R18.reuse, 0x5, RZ ;  /* 0x0000000512057819 */ /* 0x040fe200000006ff */
[----:B------:R-:W-:Y:S01]  /*2970*/  IMAD.SHL.U32 R9, R18, 0x4, RZ ;  /* 0x0000000412097824 */ /* 0x000fe200078e00ff */
[----:B------:R-:W-:Y:S01]  /*2980*/  SHF.R.U32.HI R7, RZ, 0x1, R18 ;  /* 0x00000001ff077819 */ /* 0x000fe20000011612 */
[----:B------:R-:W-:Y:S05]  /*2990*/  WARPSYNC.ALL ;  /* 0x0000000000007948 */ /* 0x000fea0003800000 */
[----:B------:R-:W-:Y:S02]  /*29a0*/  LOP3.LUT R4, R4, 0xe00, RZ, 0xc0, !PT ;  /* 0x00000e0004047812 */ /* 0x000fe400078ec0ff */
[----:B------:R-:W-:-:S02]  /*29b0*/  LOP3.LUT R6, R5, 0xc0, RZ, 0xc0, !PT ;  /* 0x000000c005067812 */ /* 0x000fc400078ec0ff */
[----:B------:R-:W-:Y:S02]  /*29c0*/  LOP3.LUT R4, R4, 0x20, R5, 0xf8, !PT ;  /* 0x0000002004047812 */ /* 0x000fe400078ef805 */
[----:B------:R-:W-:Y:S02]  /*29d0*/  LOP3.LUT R6, R6, 0x8, R7, 0xf8, !PT ;  /* 0x0000000806067812 */ /* 0x000fe400078ef807 */
[----:B------:R-:W-:Y:S02]  /*29e0*/  LOP3.LUT R4, R4, 0x100, R5, 0xf8, !PT ;  /* 0x0000010004047812 */ /* 0x000fe400078ef805 */
[----:B------:R-:W-:-:S04]  /*29f0*/  LOP3.LUT R9, R6, 0x18, R9, 0x78, !PT ;  /* 0x0000001806097812 */ /* 0x000fc800078e7809 */
[----:B------:R-:W-:-:S04]  /*2a00*/  LOP3.LUT R4, R4, R9, RZ, 0xfc, !PT ;  /* 0x0000000904047212 */ /* 0x000fc800078efcff */
[----:B------:R-:W-:-:S05]  /*2a10*/  LEA R4, R4, UR53, 0x1 ;  /* 0x0000003504047c11 */ /* 0x000fca000f8e08ff */
[----:B------:R-:W-:Y:S02]  /*2a20*/  IMAD R8, R153, 0x2, R4 ;  /* 0x0000000299087824 */ /* 0x000fe400078e0204 */
[----:B------:R-:W1:Y:S04]  /*2a30*/  LDSM.16.M88.4 R4, [R4+0x200] ;  /* 0x000200000404783b */ /* 0x000e680000000200 */
[----:B------:R-:W2:Y:S02]  /*2a40*/  LDSM.16.M88.4 R8, [R8+0x200] ;  /* 0x000200000808783b */ /* 0x000ea40000000200 */
.L_x_47:
[----:B------:R-:W-:Y:S05]  /*2a50*/  BSYNC B0 ;  /* 0x0000000000007941 */ /* 0x000fea0003800000 */
.L_x_46:
[--C-:B-1----:R-:W-:Y:S02]  /*2a60*/  HADD2.F32 R13, -RZ, R4.reuse.H0_H0 ;  /* 0x20000004ff0d7230 */ /* 0x102fe40000004100 */
[C---:B-----5:R-:W-:Y:S01]  /*2a70*/  FMUL R161, R155.reuse, R88 ;  /* 0x000000589ba17220 */ /* 0x060fe20000400000 */
[----:B------:R-:W-:Y:S02]  /*2a80*/  HADD2.F32 R15, -RZ, R4.H1_H1 ;  /* 0x30000004ff0f7230 */ /* 0x000fe40000004100 */
[C---:B------:R-:W-:Y:S01]  /*2a90*/  FMUL R12, R155.reuse, R89 ;  /* 0x000000599b0c7220 */ /* 0x040fe20000400000 */
[----:B------:R-:W-:Y:S02]  /*2aa0*/  HADD2.F32 R23, -RZ, R5.H1_H1 ;  /* 0x30000005ff177230 */ /* 0x000fe40000004100 */
[C---:B------:R-:W-:Y:S01]  /*2ab0*/  FFMA R161, R154.reuse, R13, R161 ;  /* 0x0000000d9aa17223 */ /* 0x040fe200000000a1 */
[----:B------:R-:W-:Y:S01]  /*2ac0*/  FMUL R20, R155, R91 ;  /* 0x0000005b9b147220 */ /* 0x000fe20000400000 */
[----:B------:R-:W-:Y:S01]  /*2ad0*/  FFMA R14, R154, R15, R12 ;  /* 0x0000000f9a0e7223 */ /* 0x000fe2000000000c */
[----:B------:R-:W-:-:S02]  /*2ae0*/  HADD2.F32 R13, -RZ, R6.H0_H0 ;  /* 0x20000006ff0d7230 */ /* 0x000fc40000004100 */
[C---:B------:R-:W-:Y:S01]  /*2af0*/  FMUL R91, R155.reuse, R92 ;  /* 0x0000005c9b5b7220 */ /* 0x040fe20000400000 */
[----:B------:R-:W-:Y:S02]  /*2b00*/  HADD2.F32 R15, -RZ, R6.H1_H1 ;  /* 0x30000006ff0f7230 */ /* 0x000fe40000004100 */
[C---:B------:R-:W-:Y:S01]  /*2b10*/  FMUL R12, R155.reuse, R93 ;  /* 0x0000005d9b0c7220 */ /* 0x040fe20000400000 */
[----:B------:R-:W-:Y:S02]  /*2b20*/  HADD2.F32 R21, -RZ, R5.H0_H0 ;  /* 0x20000005ff157230 */ /* 0x000fe40000004100 */
[C---:B------:R-:W-:Y:S01]  /*2b30*/  FFMA R89, R154.reuse, R23, R20 ;  /* 0x000000179a597223 */ /* 0x040fe20000000014 */
[C---:B------:R-:W-:Y:S01]  /*2b40*/  FMUL R90, R155.reuse, R90 ;  /* 0x0000005a9b5a7220 */ /* 0x040fe20000400000 */
[----:B------:R-:W-:Y:S02]  /*2b50*/  HADD2.F32 R23, -RZ, R7.H1_H1 ;  /* 0x30000007ff177230 */ /* 0x000fe40000004100 */
[C---:B------:R-:W-:Y:S01]  /*2b60*/  FFMA R91, R154.reuse, R13, R91 ;  /* 0x0000000d9a5b7223 */ /* 0x040fe2000000005b */
[----:B------:R-:W-:Y:S01]  /*2b70*/  FMUL R88, R155, R95 ;  /* 0x0000005f9b587220 */ /* 0x000fe20000400000 */
[----:B------:R-:W-:Y:S01]  /*2b80*/  FFMA R20, R154, R15, R12 ;  /* 0x0000000f9a147223 */ /* 0x000fe2000000000c */
[----:B--2---:R-:W-:-:S02]  /*2b90*/  HADD2.F32 R13, -RZ, R8.H0_H0 ;  /* 0x20000008ff0d7230 */ /* 0x004fc40000004100 */
[C---:B------:R-:W-:Y:S01]  /*2ba0*/  FMUL R95, R155.reuse, R96 ;  /* 0x000000609b5f7220 */ /* 0x040fe20000400000 */
[----:B------:R-:W-:Y:S02]  /*2bb0*/  HADD2.F32 R15, -RZ, R8.H1_H1 ;  /* 0x30000008ff0f7230 */ /* 0x000fe40000004100 */
[C---:B------:R-:W-:Y:S01]  /*2bc0*/  FMUL R12, R155.reuse, R97 ;  /* 0x000000619b0c7220 */ /* 0x040fe20000400000 */
[C---:B------:R-:W-:Y:S01]  /*2bd0*/  FFMA R90, R154.reuse, R21, R90 ;  /* 0x000000159a5a7223 */ /* 0x040fe2000000005a */
[----:B------:R-:W-:Y:S02]  /*2be0*/  HADD2.F32 R21, -RZ, R7.H0_H0 ;  /* 0x20000007ff157230 */ /* 0x000fe40000004100 */
[C---:B------:R-:W-:Y:S01]  /*2bf0*/  FFMA R93, R154.reuse, R23, R88 ;  /* 0x000000179a5d7223 */ /* 0x040fe20000000058 */
[----:B------:R-:W-:Y:S01]  /*2c00*/  FMUL R94, R155, R94 ;  /* 0x0000005e9b5e7220 */ /* 0x000fe20000400000 */
[----:B------:R-:W-:Y:S01]  /*2c10*/  FFMA R88, R154, R13, R95 ;  /* 0x0000000d9a587223 */ /* 0x000fe2000000005f */
[----:B------:R-:W-:-:S02]  /*2c20*/  HADD2.F32 R23, -RZ, R9.H1_H1 ;  /* 0x30000009ff177230 */ /* 0x000fc40000004100 */
[----:B------:R-:W-:Y:S01]  /*2c30*/  FFMA R95, R154, R15, R12 ;  /* 0x0000000f9a5f7223 */ /* 0x000fe2000000000c */
[C---:B------:R-:W-:Y:S01]  /*2c40*/  FMUL R92, R155.reuse, R99 ;  /* 0x000000639b5c7220 */ /* 0x040fe20000400000 */
[C---:B------:R-:W-:Y:S01]  /*2c50*/  SHF.L.U32 R15, R18.reuse, 0x4, RZ ;  /* 0x00000004120f7819 */ /* 0x040fe200000006ff */
[----:B------:R-:W-:Y:S02]  /*2c60*/  IMAD.SHL.U32 R97, R18, 0x20, RZ ;  /* 0x0000002012617824 */ /* 0x000fe400078e00ff */
[C---:B------:R-:W-:Y:S01]  /*2c70*/  FFMA R94, R154.reuse, R21, R94 ;  /* 0x000000159a5e7223 */ /* 0x040fe2000000005e */
[----:B------:R-:W-:Y:S02]  /*2c80*/  HADD2.F32 R21, -RZ, R9.H0_H0 ;  /* 0x20000009ff157230 */ /* 0x000fe40000004100 */
[----:B------:R-:W-:Y:S01]  /*2c90*/  FMUL R98, R155, R98 ;  /* 0x000000629b627220 */ /* 0x000fe20000400000 */
[----:B------:R-:W-:Y:S01]  /*2ca0*/  FFMA R92, R154, R23, R92 ;  /* 0x000000179a5c7223 */ /* 0x000fe2000000005c */
[----:B------:R-:W-:Y:S01]  /*2cb0*/  LOP3.LUT R96, R15, 0xe00, RZ, 0xc0, !PT ;  /* 0x00000e000f607812 */ /* 0x000fe200078ec0ff */
[----:B------:R-:W-:Y:S01]  /*2cc0*/  FMUL R23, R155, R100 ;  /* 0x000000649b177220 */ /* 0x000fe20000400000 */
[----:B------:R-:W-:-:S02]  /*2cd0*/  HADD2.F32 R15, -RZ, R10.H1_H1 ;  /* 0x3000000aff0f7230 */ /* 0x000fc40000004100 */
[----:B------:R-:W-:Y:S01]  /*2ce0*/  FMUL R12, R155, R101 ;  /* 0x000000659b0c7220 */ /* 0x000fe20000400000 */
[----:B------:R-:W-:Y:S01]  /*2cf0*/  SHF.R.U32.HI R100, RZ, 0x1, R18 ;  /* 0x00000001ff647819 */ /* 0x000fe20000011612 */
[----:B------:R-:W-:Y:S01]  /*2d00*/  FFMA R21, R154, R21, R98 ;  /* 0x000000159a157223 */ /* 0x000fe20000000062 */
[----:B------:R-:W-:Y:S01]  /*2d10*/  LOP3.LUT R99, R97, 0xc0, RZ, 0xc0, !PT ;  /* 0x000000c061637812 */ /* 0x000fe200078ec0ff */
[----:B------:R-:W-:Y:S01]  /*2d20*/  IMAD.SHL.U32 R101, R18, 0x4, RZ ;  /* 0x0000000412657824 */ /* 0x000fe200078e00ff */
[--C-:B------:R-:W-:Y:S01]  /*2d30*/  LOP3.LUT R98, R96, 0x20, R97.reuse, 0xf8, !PT ;  /* 0x0000002060627812 */ /* 0x100fe200078ef861 */
[----:B------:R-:W-:Y:S01]  /*2d40*/  FFMA R96, R154, R15, R12 ;  /* 0x0000000f9a607223 */ /* 0x000fe2000000000c */
[----:B------:R-:W-:Y:S01]  /*2d50*/  LOP3.LUT R100, R99, 0x8, R100, 0xf8, !PT ;  /* 0x0000000863647812 */ /* 0x000fe200078ef864 */
[----:B------:R-:W-:Y:S01]  /*2d60*/  HADD2.F32 R13, -RZ, R10.H0_H0 ;  /* 0x2000000aff0d7230 */ /* 0x000fe20000004100 */
[----:B------:R-:W-:Y:S01]  /*2d70*/  LOP3.LUT R12, R18, 0xff, RZ, 0xc0, !PT ;  /* 0x000000ff120c7812 */ /* 0x000fe200078ec0ff */
[--C-:B------:R-:W-:Y:S01]  /*2d80*/  HADD2.F32 R15, -RZ, R11.reuse.H1_H1 ;  /* 0x3000000bff0f7230 */ /* 0x100fe20000004100 */
[----:B------:R-:W-:Y:S01]  /*2d90*/  LOP3.LUT R99, R98, 0x100, R97, 0xf8, !PT ;  /* 0x0000010062637812 */ /* 0x000fe200078ef861 */
[----:B------:R-:W-:Y:S01]  /*2da0*/  FMUL R97, R155, R102 ;  /* 0x000000669b617220 */ /* 0x000fe20000400000 */
[----:B------:R-:W-:Y:S01]  /*2db0*/  LOP3.LUT R100, R100, 0x18, R101, 0x78, !PT ;  /* 0x0000001864647812 */ /* 0x000fe200078e7865 */
[----:B------:R-:W-:Y:S01]  /*2dc0*/  FFMA R23, R154, R13, R23 ;  /* 0x0000000d9a177223 */ /* 0x000fe20000000017 */
[----:B------:R-:W-:Y:S01]  /*2dd0*/  IADD3 R12, R12, 0x1f, RZ ;  /* 0x0000001f0c0c7810 */ /* 0x000fe20007ffe0ff */
[----:B------:R-:W-:-:S02]  /*2de0*/  HADD2.F32 R13, -RZ, R11.H0_H0 ;  /* 0x2000000bff0d7230 */ /* 0x000fc40000004100 */
[----:B------:R-:W-:Y:S01]  /*2df0*/  FMUL R98, R155, R103 ;  /* 0x000000679b627220 */ /* 0x000fe20000400000 */
[----:B------:R-:W-:Y:S01]  /*2e00*/  LOP3.LUT R99, R99, R100, RZ, 0xfc, !PT ;  /* 0x0000006463637212 */ /* 0x000fe200078efcff */
[----:B------:R-:W-:Y:S05]  /*2e10*/  WARPSYNC.ALL ;  /* 0x0000000000007948 */ /* 0x000fea0003800000 */
[----:B------:R-:W-:Y:S01]  /*2e20*/  ISETP.GT.U32.AND P3, PT, R12, 0x3e, PT ;  /* 0x0000003e0c00780c */ /* 0x000fe20003f64070 */
[----:B------:R-:W-:Y:S01]  /*2e30*/  FFMA R97, R154, R13, R97 ;  /* 0x0000000d9a617223 */ /* 0x000fe20000000061 */
[----:B------:R-:W-:Y:S01]  /*2e40*/  F2FP.F16.F32.PACK_AB R12, R14, R161 ;  /* 0x000000a10e0c723e */ /* 0x000fe200000000ff */
[----:B------:R-:W-:Y:S01]  /*2e50*/  FFMA R98, R154, R15, R98 ;  /* 0x0000000f9a627223 */ /* 0x000fe20000000062 */
[----:B------:R-:W-:Y:S01]  /*2e60*/  F2FP.F16.F32.PACK_AB R14, R20, R91 ;  /* 0x0000005b140e723e */ /* 0x000fe200000000ff */
[----:B------:R-:W-:Y:S01]  /*2e70*/  BSSY B0, `(.L_x_50) ;  /* 0x0000019000007945 */ /* 0x000fe20003800000 */
[----:B------:R-:W-:-:S02]  /*2e80*/  LEA R20, R99, UR53, 0x1 ;  /* 0x0000003563147c11 */ /* 0x000fc4000f8e08ff */
[----:B------:R-:W-:Y:S02]  /*2e90*/  F2FP.F16.F32.PACK_AB R13, R89, R90 ;  /* 0x0000005a590d723e */ /* 0x000fe400000000ff */
[----:B------:R-:W-:Y:S02]  /*2ea0*/  F2FP.F16.F32.PACK_AB R15, R93, R94 ;  /* 0x0000005e5d0f723e */ /* 0x000fe400000000ff */
[----:B------:R-:W-:Y:S01]  /*2eb0*/  F2FP.F16.F32.PACK_AB R89, R92, R21 ;  /* 0x000000155c59723e */ /* 0x000fe200000000ff */
[----:B------:R-:W-:Y:S01]  /*2ec0*/  IMAD R21, R153, 0x2, R20 ;  /* 0x0000000299157824 */ /* 0x000fe200078e0214 */
[----:B------:R-:W-:Y:S01]  /*2ed0*/  F2FP.F16.F32.PACK_AB R88, R95, R88 ;  /* 0x000000585f58723e */ /* 0x000fe200000000ff */
[----:B------:R1:W-:Y:S01]  /*2ee0*/  STSM.16.M88.4 [R20+0x200], R12 ;  /* 0x0002000c14007844 */ /* 0x0003e20000000200 */
[----:B------:R-:W-:Y:S02]  /*2ef0*/  F2FP.F16.F32.PACK_AB R90, R96, R23 ;  /* 0x00000017605a723e */ /* 0x000fe400000000ff */
[----:B------:R-:W-:-:S05]  /*2f00*/  F2FP.F16.F32.PACK_AB R91, R98, R97 ;  /* 0x00000061625b723e */ /* 0x000fca00000000ff */
[----:B------:R1:W-:Y:S01]  /*2f10*/  STSM.16.M88.4 [R21+0x200], R88 ;  /* 0x0002005815007844 */ /* 0x0003e20000000200 */
[----:B------:R-:W-:Y:S01]  /*2f20*/  @!PT LDS RZ, [RZ] ;  /* 0x00000000fffff984 */ /* 0x000fe20000000800 */
[----:B------:R-:W-:Y:S01]  /*2f30*/  @!PT LDS RZ, [RZ] ;  /* 0x00000000fffff984 */ /* 0x000fe20000000800 */
[----:B------:R-:W-:Y:S01]  /*2f40*/  @!PT LDS RZ, [RZ] ;  /* 0x00000000fffff984 */ /* 0x000fe20000000800 */
[----:B------:R-:W-:Y:S01]  /*2f50*/  @!PT LDS RZ, [RZ] ;  /* 0x00000000fffff984 */ /* 0x000fe20000000800 */
[----:B------:R2:W-:Y:S06]  /*2f60*/  MEMBAR.ALL.CTA ;  /* 0x0000000000007992 */ /* 0x0005ec0000008000 */
[----:B--2---:R-:W2:Y:S02]  /*2f70*/  FENCE.VIEW.ASYNC.S ;  /* 0x00000000000073c6 */ /* 0x004ea40000000000 */
[----:B--2---:R-:W-:Y:S06]  /*2f80*/  BAR.SYNC.DEFER_BLOCKING 0x1, 0x100 ;  /* 0x0044000000007b1d */ /* 0x004fec0000010000 */
[----:B------:R-:W-:Y:S05]  /*2f90*/  @P3 BRA `(.L_x_51) ;  /* 0x0000000000183947 */ /* 0x000fea0003800000 */
[----:B------:R-:W-:Y:S02]  /*2fa0*/  UIADD3 UR4, UP0, UR54, 0x4f0, URZ ;  /* 0x000004f036047890 */ /* 0x000fe4000ff1e03f */
[----:B------:R-:W-:Y:S02]  /*2fb0*/  UIADD3 UR44, UR53, 0x200, URZ ;  /* 0x00000200352c7890 */ /* 0x000fe4000fffe03f */
[----:B------:R-:W-:-:S09]  /*2fc0*/  UIADD3.X UR5, URZ, UR55, URZ, UP0, !UPT ;  /* 0x000000373f057290 */ /* 0x000fd200087fe43f */
[----:B------:R2:W-:Y:S01]  /*2fd0*/  UTMASTG.3D [UR44], [UR4] ;  /* 0x0000002c040073b5 */ /* 0x0005e20008010000 */
[----:B------:R0:W-:Y:S01]  /*2fe0*/  UTMACMDFLUSH ;  /* 0x00000000000079b7 */ /* 0x0001e20000000000 */
[----:B--2---:R-:W-:-:S04]  /*2ff0*/  DEPBAR.LE SB0, 0x1 ;  /* 0x000080400000791a */ /* 0x004fc80000000000 */
.L_x_51:
[----:B------:R-:W-:Y:S05]  /*3000*/  BSYNC B0 ;  /* 0x0000000000007941 */ /* 0x000fea0003800000 */
.L_x_50:
[----:B------:R-:W-:Y:S01]  /*3010*/  BAR.SYNC.DEFER_BLOCKING 0x1, 0x100 ;  /* 0x0044000000007b1d */ /* 0x000fe20000010000 */
[----:B------:R-:W-:Y:S01]  /*3020*/  ISETP.NE.AND P4, PT, RZ, UR48, PT ;  /* 0x00000030ff007c0c */ /* 0x000fe2000bf85270 */
[----:B-1----:R-:W-:-:S05]  /*3030*/  VIADD R88, R20, 0x200 ;  /* 0x0000020014587836 */ /* 0x002fca0000000000 */
[----:B------:R-:W-:-:S07]  /*3040*/  LEA R23, R153, R88, 0x1 ;  /* 0x0000005899177211 */ /* 0x000fce00078e08ff */
[----:B------:R-:W-:Y:S05]  /*3050*/  @!P4 BRA `(.L_x_52) ;  /* 0x000000000034c947 */ /* 0x000fea0003800000 */
[----:B------:R-:W-:Y:S04]  /*3060*/  BSSY B0, `(.L_x_53) ;  /* 0x0000009000007945 */ /* 0x000fe80003800000 */
[----:B------:R-:W-:Y:S05]  /*3070*/  @!P0 BRA `(.L_x_54) ;  /* 0x00000000001c8947 */ /* 0x000fea0003800000 */
[----:B------:R-:W-:-:S13]  /*3080*/  ISETP.NE.AND P4, PT, R158, 0x3, PT ;  /* 0x000000039e00780c */ /* 0x000fda0003f85270 */
[----:B------:R-:W-:Y:S05]  /*3090*/  @!P4 BRA `(.L_x_55) ;  /* 0x000000000004c947 */ /* 0x000fea0003800000 */
[----:B------:R-:W-:Y:S01]  /*30a0*/  BPT.TRAP 0x1 ;  /* 0x000000040000795c */ /* 0x000fe20000300000 */
.L_x_55:
[----:B------:R-:W-:-:S04]  /*30b0*/  ULEA UR4, UR36, UR53, 0x3 ;  /* 0x0000003524047291 */ /* 0x000fc8000f8e183f */
[----:B------:R-:W-:-:S04]  /*30c0*/  UIADD3 UR4, UR4, 0x60, URZ ;  /* 0x0000006004047890 */ /* 0x000fc8000fffe03f */
[----:B------:R-:W-:-:S09]  /*30d0*/  UPRMT UR4, UR52, 0x654, UR4 ;  /* 0x0000065434047896 */ /* 0x000fd20008000004 */
[----:B------:R-:W-:Y:S03]  /*30e0*/  SYNCS.ARRIVE.TRANS64.RED.A1T0 RZ, [UR4], RZ ;  /* 0x000000ffffff79a7 */ /* 0x000fe60008100404 */
.L_x_54:
[----:B------:R-:W-:Y:S05]  /*30f0*/  BSYNC B0 ;  /* 0x0000000000007941 */ /* 0x000fea0003800000 */
.L_x_53:
[----:B------:R-:W-:-:S04]  /*3100*/  UIADD3 UR36, UR36, 0x1, URZ ;  /* 0x0000000124247890 */ /* 0x000fc8000fffe03f */
[----:B------:R-:W-:-:S04]  /*3110*/  UISETP.NE.AND UP0, UPT, UR36, 0x4, UPT ;  /* 0x000000042400788c */ /* 0x000fc8000bf05270 */
[----:B------:R-:W-:-:S12]  /*3120*/  USEL UR36, UR36, URZ, UP0 ;  /* 0x0000003f24247287 */ /* 0x000fd80008000000 */
.L_x_52:
[----:B------:R-:W-:Y:S04]  /*3130*/  BSSY B0, `(.L_x_56) ;  /* 0x0000011000007945 */ /* 0x000fe80003800000 */
[----:B------:R-:W-:Y:S05]  /*3140*/  @!P0 BRA `(.L_x_57) ;  /* 0x00000000003c8947 */ /* 0x000fea0003800000 */
[----:B------:R-:W-:-:S13]  /*3150*/  ISETP.NE.AND P4, PT, R158, 0x3, PT ;  /* 0x000000039e00780c */ /* 0x000fda0003f85270 */
[----:B------:R-:W-:Y:S05]  /*3160*/  @!P4 BRA `(.L_x_58) ;  /* 0x000000000004c947 */ /* 0x000fea0003800000 */
[----:B------:R-:W-:Y:S01]  /*3170*/  BPT.TRAP 0x1 ;  /* 0x000000040000795c */ /* 0x000fe20000300000 */
.L_x_58:
[C---:B------:R-:W-:Y:S01]  /*3180*/  LEA R14, R3.reuse, UR53, 0x3 ;  /* 0x00000035030e7c11 */ /* 0x040fe2000f8e18ff */
[----:B------:R-:W-:Y:S01]  /*3190*/  @!P2 IMAD R12, R3, 0x2000, R88 ;  /* 0x00002000030ca824 */ /* 0x000fe200078e0258 */
[----:B------:R-:W-:Y:S01]  /*31a0*/  SHF.L.U32 R15, RZ, 0x1f, RZ ;  /* 0x0000001fff0f7819 */ /* 0x000fe200000006ff */
[----:B------:R-:W-:Y:S02]  /*31b0*/  BSSY B1, `(.L_x_59) ;  /* 0x0000004000017945 */ /* 0x000fe40003800000 */
[----:B------:R-:W-:Y:S01]  /*31c0*/  @!P2 IMAD R13, R153, 0x2, R12 ;  /* 0x00000002990da824 */ /* 0x000fe200078e020c */
[----:B------:R-:W1:Y:S02]  /*31d0*/  SYNCS.PHASECHK.TRANS64.TRYWAIT P4, [R14+URZ+0x40], R15 ;  /* 0x0000400f0e0075a7 */ /* 0x000e64000808017f */
[----:B-1----:R-:W-:Y:S05]  /*31e0*/  @!P4 BRA `(.L_x_60) ;  /* 0x000000680060c947 */ /* 0x002fea0003800000 */
.L_x_228:
[----:B------:R-:W-:Y:S05]  /*31f0*/  BSYNC B1 ;  /* 0x0000000000017941 */ /* 0x000fea0003800000 */
.L_x_59:
[----:B------:R-:W-:Y:S05]  /*3200*/  @!P2 WARPSYNC.ALL ;  /* 0x000000000000a948 */ /* 0x000fea0003800000 */
[----:B------:R2:W3:Y:S01]  /*3210*/  @!P2 LDSM.16.M88.4 R4, [R12] ;  /* 0x000000000c04a83b */ /* 0x0004e20000000200 */
[----:B------:R-:W-:-:S03]  /*3220*/  IADD3 R3, R3, 0x1, RZ ;  /* 0x0000000103037810 */ /* 0x000fc60007ffe0ff */
[----:B------:R2:W4:Y:S04]  /*3230*/  @!P2 LDSM.16.M88.4 R8, [R13] ;  /* 0x000000000d08a83b */ /* 0x0005280000000200 */
.L_x_57:
[----:B------:R-:W-:Y:S05]  /*3240*/  BSYNC B0 ;  /* 0x0000000000007941 */ /* 0x000fea0003800000 */
.L_x_56:
[C---:B--2---:R-:W-:Y:S01]  /*3250*/  FMUL R13, R155.reuse, R24 ;  /* 0x000000189b0d7220 */ /* 0x044fe20000400000 */
[--C-:B---3--:R-:W-:Y:S02]  /*3260*/  HADD2.F32 R12, -RZ, R4.reuse.H0_H0 ;  /* 0x20000004ff0c7230 */ /* 0x108fe40000004100 */
[C---:B-1----:R-:W-:Y:S01]  /*3270*/  FMUL R15, R155.reuse, R26 ;  /* 0x0000001a9b0f7220 */ /* 0x042fe20000400000 */
[----:B------:R-:W-:Y:S02]  /*3280*/  HADD2.F32 R14, -RZ, R4.H1_H1 ;  /* 0x30000004ff0e7230 */ /* 0x000fe40000004100 */
[C---:B------:R-:W-:Y:S01]  /*3290*/  FMUL R25, R155.reuse, R25 ;  /* 0x000000199b197220 */ /* 0x040fe20000400000 */
[--C-:B------:R-:W-:Y:S02]  /*32a0*/  HADD2.F32 R24, -RZ, R5.reuse.H0_H0 ;  /* 0x20000005ff187230 */ /* 0x100fe40000004100 */
[----:B------:R-:W-:Y:S01]  /*32b0*/  FMUL R27, R155, R27 ;  /* 0x0000001b9b1b7220 */ /* 0x000fe20000400000 */
[----:B------:R-:W-:-:S02]  /*32c0*/  HADD2.F32 R26, -RZ, R5.H1_H1 ;  /* 0x30000005ff1a7230 */ /* 0x000fc40000004100 */
[C---:B------:R-:W-:Y:S01]  /*32d0*/  FFMA R12, R154.reuse, R12, R13 ;  /* 0x0000000c9a0c7223 */ /* 0x040fe2000000000d */
[C---:B------:R-:W-:Y:S01]  /*32e0*/  FFMA R25, R154.reuse, R14, R25 ;  /* 0x0000000e9a197223 */ /* 0x040fe20000000019 */
[C---:B------:R-:W-:Y:S01]  /*32f0*/  FFMA R13, R154.reuse, R24, R15 ;  /* 0x000000189a0d7223 */ /* 0x040fe2000000000f */
[C---:B------:R-:W-:Y:S01]  /*3300*/  FMUL R15, R155.reuse, R28 ;  /* 0x0000001c9b0f7220 */ /* 0x040fe20000400000 */
[----:B------:R-:W-:Y:S01]  /*3310*/  FFMA R14, R154, R26, R27 ;  /* 0x0000001a9a0e7223 */ /* 0x000fe2000000001b */
[--C-:B------:R-:W-:Y:S02]  /*3320*/  HADD2.F32 R24, -RZ, R6.reuse.H0_H0 ;  /* 0x20000006ff187230 */ /* 0x100fe40000004100 */
[C---:B------:R-:W-:Y:S01]  /*3330*/  FMUL R27, R155.reuse, R30 ;  /* 0x0000001e9b1b7220 */ /* 0x040fe20000400000 */
[----:B------:R-:W-:Y:S02]  /*3340*/  HADD2.F32 R26, -RZ, R6.H1_H1 ;  /* 0x30000006ff1a7230 */ /* 0x000fe40000004100 */
[----:B------:R-:W-:Y:S01]  /*3350*/  FMUL R29, R155, R29 ;  /* 0x0000001d9b1d7220 */ /* 0x000fe20000400000 */
[----:B------:R-:W-:-:S02]  /*3360*/  HADD2.F32 R28, -RZ, R7.H0_H0 ;  /* 0x20000007ff1c7230 */ /* 0x000fc40000004100 */
[C---:B------:R-:W-:Y:S01]  /*3370*/  FMUL R31, R155.reuse, R31 ;  /* 0x0000001f9b1f7220 */ /* 0x040fe20000400000 */
[----:B------:R-:W-:Y:S02]  /*3380*/  HADD2.F32 R30, -RZ, R7.H1_H1 ;  /* 0x30000007ff1e7230 */ /* 0x000fe40000004100 */
[C---:B------:R-:W-:Y:S01]  /*3390*/  FFMA R15, R154.reuse, R24, R15 ;  /* 0x000000189a0f7223 */ /* 0x040fe2000000000f */
[C---:B------:R-:W-:Y:S01]  /*33a0*/  FFMA R24, R154.reuse, R26, R29 ;  /* 0x0000001a9a187223 */ /* 0x040fe2000000001d */
[C---:B------:R-:W-:Y:S01]  /*33b0*/  FFMA R27, R154.reuse, R28, R27 ;  /* 0x0000001c9a1b7223 */ /* 0x040fe2000000001b */
[C---:B------:R-:W-:Y:S01]  /*33c0*/  FMUL R29, R155.reuse, R32 ;  /* 0x000000209b1d7220 */ /* 0x040fe20000400000 */
[----:B------:R-:W-:Y:S01]  /*33d0*/  FFMA R26, R154, R30, R31 ;  /* 0x0000001e9a1a7223 */ /* 0x000fe2000000001f */
[--C-:B----4-:R-:W-:Y:S02]  /*33e0*/  HADD2.F32 R28, -RZ, R8.reuse.H0_H0 ;  /* 0x20000008ff1c7230 */ /* 0x110fe40000004100 */
[----:B------:R-:W-:Y:S01]  /*33f0*/  FMUL R31, R155, R34 ;  /* 0x000000229b1f7220 */ /* 0x000fe20000400000 */
[----:B------:R-:W-:-:S02]  /*3400*/  HADD2.F32 R30, -RZ, R8.H1_H1 ;  /* 0x30000008ff1e7230 */ /* 0x000fc40000004100 */
[C---:B------:R-:W-:Y:S01]  /*3410*/  FMUL R33, R155.reuse, R33 ;  /* 0x000000219b217220 */ /* 0x040fe20000400000 */
[--C-:B------:R-:W-:Y:S02]  /*3420*/  HADD2.F32 R32, -RZ, R9.reuse.H0_H0 ;  /* 0x20000009ff207230 */ /* 0x100fe40000004100 */
[C---:B------:R-:W-:Y:S01]  /*3430*/  FMUL R35, R155.reuse, R35 ;  /* 0x000000239b237220 */ /* 0x040fe20000400000 */
[----:B------:R-:W-:Y:S02]  /*3440*/  HADD2.F32 R34, -RZ, R9.H1_H1 ;  /* 0x30000009ff227230 */ /* 0x000fe40000004100 */
[C---:B------:R-:W-:Y:S01]  /*3450*/  FFMA R29, R154.reuse, R28, R29 ;  /* 0x0000001c9a1d7223 */ /* 0x040fe2000000001d */
[C---:B------:R-:W-:Y:S01]  /*3460*/  FFMA R28, R154.reuse, R30, R33 ;  /* 0x0000001e9a1c7223 */ /* 0x040fe20000000021 */
[C---:B------:R-:W-:Y:S01]  /*3470*/  FFMA R31, R154.reuse, R32, R31 ;  /* 0x000000209a1f7223 */ /* 0x040fe2000000001f */
[--C-:B------:R-:W-:Y:S02]  /*3480*/  HADD2.F32 R32, -RZ, R10.reuse.H0_H0 ;  /* 0x2000000aff207230 */ /* 0x100fe40000004100 */
[----:B------:R-:W-:Y:S01]  /*3490*/  FFMA R30, R154, R34, R35 ;  /* 0x000000229a1e7223 */ /* 0x000fe20000000023 */
[C---:B------:R-:W-:Y:S01]  /*34a0*/  FMUL R33, R155.reuse, R36 ;  /* 0x000000249b217220 */ /* 0x040fe20000400000 */
[----:B------:R-:W-:Y:S01]  /*34b0*/  FMUL R35, R155, R38 ;  /* 0x000000269b237220 */ /* 0x000fe20000400000 */
[----:B------:R-:W-:-:S02]  /*34c0*/  HADD2.F32 R34, -RZ, R10.H1_H1 ;  /* 0x3000000aff227230 */ /* 0x000fc40000004100 */
[C---:B------:R-:W-:Y:S01]  /*34d0*/  FMUL R37, R155.reuse, R37 ;  /* 0x000000259b257220 */ /* 0x040fe20000400000 */
[--C-:B------:R-:W-:Y:S02]  /*34e0*/  HADD2.F32 R36, -RZ, R11.reuse.H0_H0 ;  /* 0x2000000bff247230 */ /* 0x100fe40000004100 */
[----:B------:R-:W-:Y:S01]  /*34f0*/  FMUL R39, R155, R39 ;  /* 0x000000279b277220 */ /* 0x000fe20000400000 */
[----:B------:R-:W-:Y:S02]  /*3500*/  HADD2.F32 R38, -RZ, R11.H1_H1 ;  /* 0x3000000bff267230 */ /* 0x000fe40000004100 */
[C---:B------:R-:W-:Y:S01]  /*3510*/  FFMA R33, R154.reuse, R32, R33 ;  /* 0x000000209a217223 */ /* 0x040fe20000000021 */
[C---:B------:R-:W-:Y:S01]  /*3520*/  FFMA R32, R154.reuse, R34, R37 ;  /* 0x000000229a207223 */ /* 0x040fe20000000025 */
[----:B------:R-:W-:Y:S01]  /*3530*/  FFMA R35, R154, R36, R35 ;  /* 0x000000249a237223 */ /* 0x000fe20000000023 */
[----:B------:R-:W-:Y:S01]  /*3540*/  F2FP.F16.F32.PACK_AB R13, R14, R13 ;  /* 0x0000000d0e0d723e */ /* 0x000fe200000000ff */
[----:B------:R-:W-:Y:S01]  /*3550*/  FFMA R34, R154, R38, R39 ;  /* 0x000000269a227223 */ /* 0x000fe20000000027 */
[----:B------:R-:W-:Y:S01]  /*3560*/  F2FP.F16.F32.PACK_AB R14, R24, R15 ;  /* 0x0000000f180e723e */ /* 0x000fe200000000ff */
[----:B------:R-:W-:Y:S05]  /*3570*/  WARPSYNC.ALL ;  /* 0x0000000000007948 */ /* 0x000fea0003800000 */
[----:B------:R-:W-:Y:S01]  /*3580*/  F2FP.F16.F32.PACK_AB R28, R28, R29 ;  /* 0x0000001d1c1c723e */ /* 0x000fe200000000ff */
[----:B------:R-:W-:Y:S01]  /*3590*/  BSSY B0, `(.L_x_61) ;  /* 0x0000019000007945 */ /* 0x000fe20003800000 */
[----:B------:R-:W-:-:S02]  /*35a0*/  F2FP.F16.F32.PACK_AB R12, R25, R12 ;  /* 0x0000000c190c723e */ /* 0x000fc400000000ff */
[----:B------:R-:W-:Y:S02]  /*35b0*/  F2FP.F16.F32.PACK_AB R15, R26, R27 ;  /* 0x0000001b1a0f723e */ /* 0x000fe400000000ff */
[----:B------:R-:W-:Y:S02]  /*35c0*/  F2FP.F16.F32.PACK_AB R29, R30, R31 ;  /* 0x0000001f1e1d723e */ /* 0x000fe400000000ff */
[----:B------:R-:W-:Y:S01]  /*35d0*/  F2FP.F16.F32.PACK_AB R30, R32, R33 ;  /* 0x00000021201e723e */ /* 0x000fe200000000ff */
[----:B------:R1:W-:Y:S01]  /*35e0*/  STSM.16.M88.4 [R20+0x2200], R12 ;  /* 0x0022000c14007844 */ /* 0x0003e20000000200 */
        /* <DEDUP_REMOVED lines=12> */
[----:B------:R-:W-:Y:S02]  /*36b0*/  UIADD3 UR4, UR53, 0x2200, URZ ;  /* 0x0000220035047890 */ /* 0x000fe4000fffe03f */
[----:B------:R-:W-:Y:S01]  /*36c0*/  UIADD3.X UR9, URZ, UR55, URZ, UP0, !UPT ;  /* 0x000000373f097290 */ /* 0x000fe200087fe43f */
[----:B------:R-:W-:Y:S01]  /*36d0*/  UMOV UR5, UR45 ;  /* 0x0000002d00057c82 */ /* 0x000fe20008000000 */
[----:B------:R-:W-:-:S07]  /*36e0*/  UMOV UR7, UR47 ;  /* 0x0000002f00077c82 */ /* 0x000fce0008000000 */
[----:B------:R2:W-:Y:S01]  /*36f0*/  UTMASTG.3D [UR4], [UR8] ;  /* 0x00000004080073b5 */ /* 0x0005e20008010000 */
[----:B------:R0:W-:Y:S01]  /*3700*/  UTMACMDFLUSH ;  /* 0x00000000000079b7 */ /* 0x0001e20000000000 */
[----:B--2---:R-:W-:-:S04]  /*3710*/  DEPBAR.LE SB0, 0x1 ;  /* 0x000080400000791a */ /* 0x004fc80000000000 */
.L_x_62:
[----:B------:R-:W-:Y:S05]  /*3720*/  BSYNC B0 ;  /* 0x0000000000007941 */ /* 0x000fea0003800000 */
.L_x_61:
[----:B------:R-:W-:Y:S01]  /*3730*/  VIADD R24, R20, 0x2200 ;  /* 0x0000220014187836 */ /* 0x000fe20000000000 */
[----:B------:R-:W-:Y:S03]  /*3740*/  BAR.SYNC.DEFER_BLOCKING 0x1, 0x100 ;  /* 0x0044000000007b1d */ /* 0x000fe60000010000 */
[----:B------:R-:W-:-:S03]  /*3750*/  IMAD R24, R153, 0x2, R24 ;  /* 0x0000000299187824 */ /* 0x000fc600078e0218 */
[----:B------:R-:W-:Y:S04]  /*3760*/  BSSY B0, `(.L_x_63) ;  /* 0x0000009000007945 */ /* 0x000fe80003800000 */
[----:B------:R-:W-:Y:S05]  /*3770*/  @!P0 BRA `(.L_x_64) ;  /* 0x00000000001c8947 */ /* 0x000fea0003800000 */
[----:B------:R-:W-:-:S13]  /*3780*/  ISETP.NE.AND P4, PT, R158, 0x3, PT ;  /* 0x000000039e00780c */ /* 0x000fda0003f85270 */
[----:B------:R-:W-:Y:S05]  /*3790*/  @!P4 BRA `(.L_x_65) ;  /* 0x000000000004c947 */ /* 0x000fea0003800000 */
[----:B------:R-:W-:Y:S01]  /*37a0*/  BPT.TRAP 0x1 ;  /* 0x000000040000795c */ /* 0x000fe20000300000 */
.L_x_65:
[----:B------:R-:W-:-:S04]  /*37b0*/  ULEA UR4, UR36, UR53, 0x3 ;  /* 0x0000003524047291 */ /* 0x000fc8000f8e183f */
[----:B------:R-:W-:-:S04]  /*37c0*/  UIADD3 UR4, UR4, 0x60, URZ ;  /* 0x0000006004047890 */ /* 0x000fc8000fffe03f */
[----:B------:R-:W-:-:S09]  /*37d0*/  UPRMT UR4, UR52, 0x654, UR4 ;  /* 0x0000065434047896 */ /* 0x000fd20008000004 */
[----:B------:R-:W-:Y:S03]  /*37e0*/  SYNCS.ARRIVE.TRANS64.RED.A1T0 RZ, [UR4], RZ ;  /* 0x000000ffffff79a7 */ /* 0x000fe60008100404 */
.L_x_64:
[----:B------:R-:W-:Y:S05]  /*37f0*/  BSYNC B0 ;  /* 0x0000000000007941 */ /* 0x000fea0003800000 */
.L_x_63:
[----:B------:R-:W-:Y:S01]  /*3800*/  UIADD3 UR36, UR36, 0x1, URZ ;  /* 0x0000000124247890 */ /* 0x000fe2000fffe03f */
[----:B------:R-:W-:Y:S01]  /*3810*/  BSSY B0, `(.L_x_66) ;  /* 0x0000017000007945 */ /* 0x000fe20003800000 */
[----:B------:R-:W-:Y:S02]  /*3820*/  MOV R25, RZ ;  /* 0x000000ff00197202 */ /* 0x000fe40000000f00 */
[----:B------:R-:W-:-:S04]  /*3830*/  UISETP.NE.AND UP0, UPT, UR36, 0x4, UPT ;  /* 0x000000042400788c */ /* 0x000fc8000bf05270 */
[----:B------:R-:W-:Y:S01]  /*3840*/  USEL UR36, UR36, URZ, UP0 ;  /* 0x0000003f24247287 */ /* 0x000fe20008000000 */
[----:B------:R-:W-:Y:S11]  /*3850*/  @!P0 BRA `(.L_x_67) ;  /* 0x0000000000488947 */ /* 0x000ff60003800000 */
[----:B------:R-:W-:-:S13]  /*3860*/  ISETP.NE.AND P4, PT, R158, 0x3, PT ;  /* 0x000000039e00780c */ /* 0x000fda0003f85270 */
[----:B------:R-:W-:Y:S05]  /*3870*/  @!P4 BRA `(.L_x_68) ;  /* 0x000000000004c947 */ /* 0x000fea0003800000 */
[----:B------:R-:W-:Y:S01]  /*3880*/  BPT.TRAP 0x1 ;  /* 0x000000040000795c */ /* 0x000fe20000300000 */
.L_x_68:
[C---:B-1----:R-:W-:Y:S01]  /*3890*/  LEA R12, R3.reuse, UR53, 0x3 ;  /* 0x00000035030c7c11 */ /* 0x042fe2000f8e18ff */
[----:B------:R-:W-:Y:S01]  /*38a0*/  @!P2 IMAD R14, R3, 0x2000, R88 ;  /* 0x00002000030ea824 */ /* 0x000fe200078e0258 */
[----:B------:R-:W-:Y:S01]  /*38b0*/  SHF.L.U32 R13, RZ, 0x1f, RZ ;  /* 0x0000001fff0d7819 */ /* 0x000fe200000006ff */
[----:B------:R-:W-:Y:S02]  /*38c0*/  BSSY B1, `(.L_x_69) ;  /* 0x0000004000017945 */ /* 0x000fe40003800000 */
[----:B------:R-:W-:Y:S01]  /*38d0*/  @!P2 IMAD R15, R153, 0x2, R14 ;  /* 0x00000002990fa824 */ /* 0x000fe200078e020e */
[----:B------:R-:W1:Y:S02]  /*38e0*/  SYNCS.PHASECHK.TRANS64.TRYWAIT P4, [R12+URZ+0x40], R13 ;  /* 0x0000400d0c0075a7 */ /* 0x000e64000808017f */
[----:B-1----:R-:W-:Y:S05]  /*38f0*/  @!P4 BRA `(.L_x_70) ;  /* 0x0000006000b0c947 */ /* 0x002fea0003800000 */
.L_x_229:
[----:B------:R-:W-:Y:S05]  /*3900*/  BSYNC B1 ;  /* 0x0000000000017941 */ /* 0x000fea0003800000 */
.L_x_69:
[----:B------:R-:W-:Y:S05]  /*3910*/  @!P2 WARPSYNC.ALL ;  /* 0x000000000000a948 */ /* 0x000fea0003800000 */
[----:B------:R2:W3:Y:S01]  /*3920*/  @!P2 LDSM.16.M88.4 R4, [R14] ;  /* 0x000000000e04a83b */ /* 0x0004e20000000200 */
[----:B------:R-:W-:-:S03]  /*3930*/  IADD3 R3, R3, 0x1, RZ ;  /* 0x0000000103037810 */ /* 0x000fc60007ffe0ff */
[----:B------:R2:W4:Y:S01]  /*3940*/  @!P2 LDSM.16.M88.4 R8, [R15] ;  /* 0x000000000f08a83b */ /* 0x0005220000000200 */
[----:B------:R-:W-:-:S04]  /*3950*/  ISETP.NE.AND P4, PT, R3, 0x4, PT ;  /* 0x000000040300780c */ /* 0x000fc80003f85270 */
[----:B------:R-:W-:Y:S02]  /*3960*/  SEL R3, R3, RZ, P4 ;  /* 0x000000ff03037207 */ /* 0x000fe40002000000 */
[----:B------:R-:W-:-:S07]  /*3970*/  SEL R25, RZ, 0x1, P4 ;  /* 0x00000001ff197807 */ /* 0x000fce0002000000 */
.L_x_67:
[----:B------:R-:W-:Y:S05]  /*3980*/  BSYNC B0 ;  /* 0x0000000000007941 */ /* 0x000fea0003800000 */
.L_x_66:
[--C-:B-1-3--:R-:W-:Y:S02]  /*3990*/  HADD2.F32 R12, -RZ, R4.reuse.H0_H0 ;  /* 0x20000004ff0c7230 */ /* 0x10afe40000004100 */
[C---:B------:R-:W-:Y:S01]  /*39a0*/  FMUL R13, R155.reuse, R104 ;  /* 0x000000689b0d7220 */ /* 0x040fe20000400000 */
[----:B--2---:R-:W-:Y:S02]  /*39b0*/  HADD2.F32 R14, -RZ, R4.H1_H1 ;  /* 0x30000004ff0e7230 */ /* 0x004fe40000004100 */
[C---:B------:R-:W-:Y:S01]  /*39c0*/  FMUL R105, R155.reuse, R105 ;  /* 0x000000699b697220 */ /* 0x040fe20000400000 */
[--C-:B------:R-:W-:Y:S02]  /*39d0*/  HADD2.F32 R26, -RZ, R5.reuse.H0_H0 ;  /* 0x20000005ff1a7230 */ /* 0x100fe40000004100 */
[C---:B------:R-:W-:Y:S01]  /*39e0*/  FMUL R15, R155.reuse, R106 ;  /* 0x0000006a9b0f7220 */ /* 0x040fe20000400000 */
[----:B------:R-:W-:Y:S02]  /*39f0*/  HADD2.F32 R28, -RZ, R5.H1_H1 ;  /* 0x30000005ff1c7230 */ /* 0x000fe40000004100 */
[----:B------:R-:W-:Y:S01]  /*3a00*/  FMUL R107, R155, R107 ;  /* 0x0000006b9b6b7220 */ /* 0x000fe20000400000 */
[C---:B------:R-:W-:Y:S01]  /*3a10*/  FFMA R12, R154.reuse, R12, R13 ;  /* 0x0000000c9a0c7223 */ /* 0x040fe2000000000d */
[C---:B------:R-:W-:Y:S01]  /*3a20*/  FFMA R105, R154.reuse, R14, R105 ;  /* 0x0000000e9a697223 */ /* 0x040fe20000000069 */
[C---:B------:R-:W-:Y:S01]  /*3a30*/  FFMA R13, R154.reuse, R26, R15 ;  /* 0x0000001a9a0d7223 */ /* 0x040fe2000000000f */
[----:B------:R-:W-:Y:S01]  /*3a40*/  FFMA R14, R154, R28, R107 ;  /* 0x0000001c9a0e7223 */ /* 0x000fe2000000006b */
[----:B------:R-:W-:-:S02]  /*3a50*/  HADD2.F32 R26, -RZ, R6.H0_H0 ;  /* 0x20000006ff1a7230 */ /* 0x000fc40000004100 */
[C---:B------:R-:W-:Y:S01]  /*3a60*/  FMUL R15, R155.reuse, R108 ;  /* 0x0000006c9b0f7220 */ /* 0x040fe20000400000 */
[----:B------:R-:W-:Y:S02]  /*3a70*/  HADD2.F32 R28, -RZ, R6.H1_H1 ;  /* 0x30000006ff1c7230 */ /* 0x000fe40000004100 */
        /* <DEDUP_REMOVED lines=9> */
[----:B----4-:R-:W-:-:S02]  /*3b10*/  HADD2.F32 R30, -RZ, R8.H0_H0 ;  /* 0x20000008ff1e7230 */ /* 0x010fc40000004100 */
        /* <DEDUP_REMOVED lines=52> */
.L_x_72:
[----:B------:R-:W-:Y:S05]  /*3e60*/  BSYNC B0 ;  /* 0x0000000000007941 */ /* 0x000fea0003800000 */
.L_x_71:
        /* <DEDUP_REMOVED lines=8> */
.L_x_75:
[----:B------:R-:W-:-:S04]  /*3ef0*/  ULEA UR4, UR36, UR53, 0x3 ;  /* 0x0000003524047291 */ /* 0x000fc8000f8e183f */
[----:B------:R-:W-:-:S04]  /*3f00*/  UIADD3 UR4, UR4, 0x60, URZ ;  /* 0x0000006004047890 */ /* 0x000fc8000fffe03f */
[----:B------:R-:W-:-:S09]  /*3f10*/  UPRMT UR4, UR52, 0x654, UR4 ;  /* 0x0000065434047896 */ /* 0x000fd20008000004 */
[----:B------:R-:W-:Y:S03]  /*3f20*/  SYNCS.ARRIVE.TRANS64.RED.A1T0 RZ, [UR4], RZ ;  /* 0x000000ffffff79a7 */ /* 0x000fe60008100404 */
.L_x_74:
[----:B------:R-:W-:Y:S05]  /*3f30*/  BSYNC B0 ;  /* 0x0000000000007941 */ /* 0x000fea0003800000 */
.L_x_73:
[----:B------:R-:W-:Y:S01]  /*3f40*/  UIADD3 UR4, UR36, 0x1, URZ ;  /* 0x0000000124047890 */ /* 0x000fe2000fffe03f */
[----:B------:R-:W-:Y:S03]  /*3f50*/  BSSY B0, `(.L_x_76) ;  /* 0x0000017000007945 */ /* 0x000fe60003800000 */
[----:B------:R-:W-:-:S04]  /*3f60*/  UISETP.NE.AND UP0, UPT, UR4, 0x4, UPT ;  /* 0x000000040400788c */ /* 0x000fc8000bf05270 */
[----:B------:R-:W-:Y:S01]  /*3f70*/  USEL UR8, UR4, URZ, UP0 ;  /* 0x0000003f04087287 */ /* 0x000fe20008000000 */
[----:B------:R-:W-:Y:S11]  /*3f80*/  @!P0 BRA `(.L_x_77) ;  /* 0x00000000004c8947 */ /* 0x000ff60003800000 */
[----:B------:R-:W-:-:S13]  /*3f90*/  ISETP.NE.AND P4, PT, R158, 0x3, PT ;  /* 0x000000039e00780c */ /* 0x000fda0003f85270 */
[----:B------:R-:W-:Y:S05]  /*3fa0*/  @!P4 BRA `(.L_x_78) ;  /* 0x000000000004c947 */ /* 0x000fea0003800000 */
[----:B------:R-:W-:Y:S01]  /*3fb0*/  BPT.TRAP 0x1 ;  /* 0x000000040000795c */ /* 0x000fe20000300000 */
.L_x_78:
[----:B-1----:R-:W-:Y:S01]  /*3fc0*/  LEA R13, R3, UR53, 0x3 ;  /* 0x00000035030d7c11 */ /* 0x002fe2000f8e18ff */
[----:B------:R-:W-:Y:S01]  /*3fd0*/  BSSY B1, `(.L_x_79) ;  /* 0x0000006000017945 */ /* 0x000fe20003800000 */
[----:B------:R-:W-:Y:S02]  /*3fe0*/  SHF.L.U32 R12, R25, 0x1f, RZ ;  /* 0x0000001f190c7819 */ /* 0x000fe400000006ff */
[----:B------:R-:W-:Y:S02]  /*3ff0*/  @!P2 LEA R14, R3, R88, 0xd ;  /* 0x00000058030ea211 */ /* 0x000fe400078e68ff */
[----:B------:R-:W1:Y:S03]  /*4000*/  SYNCS.PHASECHK.TRANS64.TRYWAIT P4, [R13+URZ+0x40], R12 ;  /* 0x0000400c0d0075a7 */ /* 0x000e66000808017f */
[----:B------:R-:W-:Y:S01]  /*4010*/  @!P2 IMAD R15, R153, 0x2, R14 ;  /* 0x00000002990fa824 */ /* 0x000fe200078e020e */
[----:B-1----:R-:W-:Y:S06]  /*4020*/  @!P4 BRA `(.L_x_80) ;  /* 0x0000005800f8c947 */ /* 0x002fec0003800000 */
.L_x_230:
[----:B------:R-:W-:Y:S05]  /*4030*/  BSYNC B1 ;  /* 0x0000000000017941 */ /* 0x000fea0003800000 */
.L_x_79:
[----:B------:R-:W-:Y:S05]  /*4040*/  @!P2 WARPSYNC.ALL ;  /* 0x000000000000a948 */ /* 0x000fea0003800000 */
[----:B------:R2:W3:Y:S01]  /*4050*/  @!P2 LDSM.16.M88.4 R4, [R14] ;  /* 0x000000000e04a83b */ /* 0x0004e20000000200 */
[----:B------:R-:W-:-:S03]  /*4060*/  VIADD R3, R3, 0x1 ;  /* 0x0000000103037836 */ /* 0x000fc60000000000 */
[----:B------:R2:W4:Y:S02]  /*4070*/  @!P2 LDSM.16.M88.4 R8, [R15] ;  /* 0x000000000f08a83b */ /* 0x0005240000000200 */
[----:B------:R-:W-:-:S04]  /*4080*/  ISETP.NE.AND P4, PT, R3, 0x4, PT ;  /* 0x000000040300780c */ /* 0x000fc80003f85270 */
[----:B-1----:R-:W-:Y:S02]  /*4090*/  SEL R12, RZ, 0x1, P4 ;  /* 0x00000001ff0c7807 */ /* 0x002fe40002000000 */
[----:B------:R-:W-:Y:S02]  /*40a0*/  SEL R3, R3, RZ, P4 ;  /* 0x000000ff03037207 */ /* 0x000fe40002000000 */
[----:B--2---:R-:W-:-:S07]  /*40b0*/  LOP3.LUT R25, R25, R12, RZ, 0x3c, !PT ;  /* 0x0000000c19197212 */ /* 0x004fce00078e3cff */
.L_x_77:
[----:B------:R-:W-:Y:S05]  /*40c0*/  BSYNC B0 ;  /* 0x0000000000007941 */ /* 0x000fea0003800000 */
.L_x_76:
[--C-:B-1-3--:R-:W-:Y:S02]  /*40d0*/  HADD2.F32 R12, -RZ, R4.reuse.H0_H0 ;  /* 0x20000004ff0c7230 */ /* 0x10afe40000004100 */
        /* <DEDUP_REMOVED lines=70> */
[----:B------:R-:W-:Y:S02]  /*4540*/  UIADD3 UR4, UR53, 0x6200, URZ ;  /* 0x0000620035047890 */ /* 0x000fe4000fffe03f */
[----:B------:R-:W-:Y:S01]  /*4550*/  UIADD3.X UR11, URZ, UR55, URZ, UP0, !UPT ;  /* 0x000000373f0b7290 */ /* 0x000fe200087fe43f */
[----:B------:R-:W-:-:S08]  /*4560*/  UMOV UR7, UR47 ;  /* 0x0000002f00077c82 */ /* 0x000fd00008000000 */
[----:B------:R2:W-:Y:S01]  /*4570*/  UTMASTG.3D [UR4], [UR10] ;  /* 0x000000040a0073b5 */ /* 0x0005e20008010000 */
[----:B------:R0:W-:Y:S01]  /*4580*/  UTMACMDFLUSH ;  /* 0x00000000000079b7 */ /* 0x0001e20000000000 */
[----:B--2---:R-:W-:-:S04]  /*4590*/  DEPBAR.LE SB0, 0x1 ;  /* 0x000080400000791a */ /* 0x004fc80000000000 */
.L_x_82:
[----:B------:R-:W-:Y:S05]  /*45a0*/  BSYNC B0 ;  /* 0x0000000000007941 */ /* 0x000fea0003800000 */
.L_x_81:
[----:B-1----:R-:W-:Y:S01]  /*45b0*/  IADD3 R12, R20, 0x6200, RZ ;  /* 0x00006200140c7810 */ /* 0x002fe20007ffe0ff */
[----:B------:R-:W-:Y:S04]  /*45c0*/  BAR.SYNC.DEFER_BLOCKING 0x1, 0x100 ;  /* 0x0044000000007b1d */ /* 0x000fe80000010000 */
[----:B------:R-:W-:Y:S02]  /*45d0*/  IMAD R12, R153, 0x2, R12 ;  /* 0x00000002990c7824 */ /* 0x000fe400078e020c */
[----:B------:R-:W-:Y:S04]  /*45e0*/  BSSY B0, `(.L_x_83) ;  /* 0x0000009000007945 */ /* 0x000fe80003800000 */
[----:B------:R-:W-:Y:S05]  /*45f0*/  @!P0 BRA `(.L_x_84) ;  /* 0x00000000001c8947 */ /* 0x000fea0003800000 */
[----:B------:R-:W-:-:S13]  /*4600*/  ISETP.NE.AND P4, PT, R158, 0x3, PT ;  /* 0x000000039e00780c */ /* 0x000fda0003f85270 */
[----:B------:R-:W-:Y:S05]  /*4610*/  @!P4 BRA `(.L_x_85) ;  /* 0x000000000004c947 */ /* 0x000fea0003800000 */
[----:B------:R-:W-:Y:S01]  /*4620*/  BPT.TRAP 0x1 ;  /* 0x000000040000795c */ /* 0x000fe20000300000 */
.L_x_85:
[----:B------:R-:W-:-:S04]  /*4630*/  ULEA UR4, UR8, UR53, 0x3 ;  /* 0x0000003508047291 */ /* 0x000fc8000f8e183f */
[----:B------:R-:W-:-:S04]  /*4640*/  UIADD3 UR4, UR4, 0x60, URZ ;  /* 0x0000006004047890 */ /* 0x000fc8000fffe03f */
[----:B------:R-:W-:-:S09]  /*4650*/  UPRMT UR4, UR52, 0x654, UR4 ;  /* 0x0000065434047896 */ /* 0x000fd20008000004 */
[----:B------:R-:W-:Y:S03]  /*4660*/  SYNCS.ARRIVE.TRANS64.RED.A1T0 RZ, [UR4], RZ ;  /* 0x000000ffffff79a7 */ /* 0x000fe60008100404 */
.L_x_84:
[----:B------:R-:W-:Y:S05]  /*4670*/  BSYNC B0 ;  /* 0x0000000000007941 */ /* 0x000fea0003800000 */
.L_x_83:
        /* <DEDUP_REMOVED lines=8> */
.L_x_88:
[C---:B------:R-:W-:Y:S01]  /*4700*/  LEA R13, R3.reuse, UR53, 0x3 ;  /* 0x00000035030d7c11 */ /* 0x040fe2000f8e18ff */
[----:B------:R-:W-:Y:S01]  /*4710*/  @!P2 IMAD R28, R3, 0x2000, R88 ;  /* 0x00002000031ca824 */ /* 0x000fe200078e0258 */
[----:B------:R-:W-:Y:S01]  /*4720*/  SHF.L.U32 R14, R25, 0x1f, RZ ;  /* 0x0000001f190e7819 */ /* 0x000fe200000006ff */
[----:B------:R-:W-:Y:S03]  /*4730*/  BSSY B1, `(.L_x_89) ;  /* 0x0000004000017945 */ /* 0x000fe60003800000 */
[----:B------:R-:W1:Y:S01]  /*4740*/  SYNCS.PHASECHK.TRANS64.TRYWAIT P4, [R13+URZ+0x40], R14 ;  /* 0x0000400e0d0075a7 */ /* 0x000e62000808017f */
[----:B------:R-:W-:Y:S01]  /*4750*/  @!P2 LEA R15, R153, R28, 0x1 ;  /* 0x0000001c990fa211 */ /* 0x000fe200078e08ff */
[----:B-1----:R-:W-:Y:S06]  /*4760*/  @!P4 BRA `(.L_x_90) ;  /* 0x00000054003cc947 */ /* 0x002fec0003800000 */
.L_x_231:
[----:B------:R-:W-:Y:S05]  /*4770*/  BSYNC B1 ;  /* 0x0000000000017941 */ /* 0x000fea0003800000 */
.L_x_89:
        /* <DEDUP_REMOVED lines=8> */
.L_x_87:
[----:B------:R-:W-:Y:S05]  /*4800*/  BSYNC B0 ;  /* 0x0000000000007941 */ /* 0x000fea0003800000 */
.L_x_86:
[--C-:B---3--:R-:W-:Y:S02]  /*4810*/  HADD2.F32 R14, -RZ, R4.reuse.H0_H0 ;  /* 0x20000004ff0e7230 */ /* 0x108fe40000004100 */
[C---:B------:R-:W-:Y:S01]  /*4820*/  FMUL R13, R155.reuse, R120 ;  /* 0x000000789b0d7220 */ /* 0x040fe20000400000 */
[----:B------:R-:W-:Y:S02]  /*4830*/  HADD2.F32 R28, -RZ, R4.H1_H1 ;  /* 0x30000004ff1c7230 */ /* 0x000fe40000004100 */
[C---:B------:R-:W-:Y:S01]  /*4840*/  FMUL R121, R155.reuse, R121 ;  /* 0x000000799b797220 */ /* 0x040fe20000400000 */
[----:B------:R-:W-:Y:S02]  /*4850*/  HADD2.F32 R32, -RZ, R5.H1_H1 ;  /* 0x30000005ff207230 */ /* 0x000fe40000004100 */
[----:B------:R-:W-:Y:S01]  /*4860*/  FMUL R123, R155, R123 ;  /* 0x0000007b9b7b7220 */ /* 0x000fe20000400000 */
[C---:B------:R-:W-:Y:S01]  /*4870*/  FFMA R13, R154.reuse, R14, R13 ;  /* 0x0000000e9a0d7223 */ /* 0x040fe2000000000d */
[----:B------:R-:W-:Y:S01]  /*4880*/  FFMA R14, R154, R28, R121 ;  /* 0x0000001c9a0e7223 */ /* 0x000fe20000000079 */
[----:B------:R-:W-:-:S02]  /*4890*/  HADD2.F32 R29, -RZ, R6.H0_H0 ;  /* 0x20000006ff1d7230 */ /* 0x000fc40000004100 */
[----:B------:R-:W-:Y:S01]  /*48a0*/  FFMA R28, R154, R32, R123 ;  /* 0x000000209a1c7223 */ /* 0x000fe2000000007b */
[C---:B------:R-:W-:Y:S01]  /*48b0*/  FMUL R21, R155.reuse, R124 ;  /* 0x0000007c9b157220 */ /* 0x040fe20000400000 */
[--C-:B------:R-:W-:Y:S02]  /*48c0*/  HADD2.F32 R32, -RZ, R7.reuse.H0_H0 ;  /* 0x20000007ff207230 */ /* 0x100fe40000004100 */
[C---:B------:R-:W-:Y:S01]  /*48d0*/  FMUL R27, R155.reuse, R126 ;  /* 0x0000007e9b1b7220 */ /* 0x040fe20000400000 */
[----:B------:R-:W-:Y:S02]  /*48e0*/  HADD2.F32 R34, -RZ, R7.H1_H1 ;  /* 0x30000007ff227230 */ /* 0x000fe40000004100 */
[C---:B------:R-:W-:Y:S01]  /*48f0*/  FMUL R127, R155.reuse, R127 ;  /* 0x0000007f9b7f7220 */ /* 0x040fe20000400000 */
[----:B------:R-:W-:Y:S02]  /*4900*/  HADD2.F32 R30, -RZ, R5.H0_H0 ;  /* 0x20000005ff1e7230 */ /* 0x000fe40000004100 */
[----:B------:R-:W-:Y:S01]  /*4910*/  FMUL R15, R155, R122 ;  /* 0x0000007a9b0f7220 */ /* 0x000fe20000400000 */
[----:B----4-:R-:W-:-:S02]  /*4920*/  HADD2.F32 R36, -RZ, R9.H0_H0 ;  /* 0x20000009ff247230 */ /* 0x010fc40000004100 */
[C---:B------:R-:W-:Y:S01]  /*4930*/  FMUL R31, R155.reuse, R130 ;  /* 0x000000829b1f7220 */ /* 0x040fe20000400000 */
[----:B------:R-:W-:Y:S02]  /*4940*/  HADD2.F32 R38, -RZ, R9.H1_H1 ;  /* 0x30000009ff267230 */ /* 0x000fe40000004100 */
[C---:B------:R-:W-:Y:S01]  /*4950*/  FFMA R21, R154.reuse, R29, R21 ;  /* 0x0000001d9a157223 */ /* 0x040fe20000000015 */
[--C-:B------:R-:W-:Y:S02]  /*4960*/  HADD2.F32 R33, -RZ, R8.reuse.H0_H0 ;  /* 0x20000008ff217230 */ /* 0x100fe40000004100 */
[C---:B------:R-:W-:Y:S01]  /*4970*/  FMUL R131, R155.reuse, R131 ;  /* 0x000000839b837220 */ /* 0x040fe20000400000 */
[C---:B------:R-:W-:Y:S01]  /*4980*/  FFMA R27, R154.reuse, R32, R27 ;  /* 0x000000209a1b7223 */ /* 0x040fe2000000001b */
[----:B------:R-:W-:Y:S01]  /*4990*/  FMUL R29, R155, R128 ;  /* 0x000000809b1d7220 */ /* 0x000fe20000400000 */
[C---:B------:R-:W-:Y:S01]  /*49a0*/  FFMA R32, R154.reuse, R34, R127 ;  /* 0x000000229a207223 */ /* 0x040fe2000000007f */
[----:B------:R-:W-:Y:S01]  /*49b0*/  FFMA R15, R154, R30, R15 ;  /* 0x0000001e9a0f7223 */ /* 0x000fe2000000000f */
[----:B------:R-:W-:-:S02]  /*49c0*/  HADD2.F32 R34, -RZ, R8.H1_H1 ;  /* 0x30000008ff227230 */ /* 0x000fc40000004100 */
[C---:B------:R-:W-:Y:S01]  /*49d0*/  FFMA R31, R154.reuse, R36, R31 ;  /* 0x000000249a1f7223 */ /* 0x040fe2000000001f */
[----:B------:R-:W-:Y:S02]  /*49e0*/  HADD2.F32 R30, -RZ, R6.H1_H1 ;  /* 0x30000006ff1e7230 */ /* 0x000fe40000004100 */
[C---:B------:R-:W-:Y:S01]  /*49f0*/  FMUL R129, R155.reuse, R129 ;  /* 0x000000819b817220 */ /* 0x040fe20000400000 */
[C---:B------:R-:W-:Y:S01]  /*4a00*/  FFMA R36, R154.reuse, R38, R131 ;  /* 0x000000269a247223 */ /* 0x040fe20000000083 */
[----:B------:R-:W-:Y:S02]  /*4a10*/  HADD2.F32 R40, -RZ, R11.H0_H0 ;  /* 0x2000000bff287230 */ /* 0x000fe40000004100 */
[C---:B------:R-:W-:Y:S01]  /*4a20*/  FMUL R125, R155.reuse, R125 ;  /* 0x0000007d9b7d7220 */ /* 0x040fe20000400000 */
[----:B------:R-:W-:Y:S01]  /*4a30*/  FFMA R29, R154, R33, R29 ;  /* 0x000000219a1d7223 */ /* 0x000fe2000000001d */
[----:B------:R-:W-:Y:S01]  /*4a40*/  FMUL R35, R155, R134 ;  /* 0x000000869b237220 */ /* 0x000fe20000400000 */
[----:B------:R-:W-:-:S02]  /*4a50*/  HADD2.F32 R37, -RZ, R10.H0_H0 ;  /* 0x2000000aff257230 */ /* 0x000fc40000004100 */
[C---:B------:R-:W-:Y:S01]  /*4a60*/  FMUL R33, R155.reuse, R132 ;  /* 0x000000849b217220 */ /* 0x040fe20000400000 */
[----:B------:R-:W-:Y:S02]  /*4a70*/  HADD2.F32 R38, -RZ, R10.H1_H1 ;  /* 0x3000000aff267230 */ /* 0x000fe40000004100 */
[C---:B------:R-:W-:Y:S01]  /*4a80*/  FMUL R133, R155.reuse, R133 ;  /* 0x000000859b857220 */ /* 0x040fe20000400000 */
[----:B------:R-:W-:Y:S02]  /*4a90*/  HADD2.F32 R42, -RZ, R11.H1_H1 ;  /* 0x3000000bff2a7230 */ /* 0x000fe40000004100 */
[----:B------:R-:W-:Y:S01]  /*4aa0*/  FMUL R135, R155, R135 ;  /* 0x000000879b877220 */ /* 0x000fe20000400000 */
[C---:B------:R-:W-:Y:S01]  /*4ab0*/  FFMA R34, R154.reuse, R34, R129 ;  /* 0x000000229a227223 */ /* 0x040fe20000000081 */
[C---:B------:R-:W-:Y:S01]  /*4ac0*/  FFMA R30, R154.reuse, R30, R125 ;  /* 0x0000001e9a1e7223 */ /* 0x040fe2000000007d */
        /* <DEDUP_REMOVED lines=15> */
[----:B------:R1:W-:Y:S01]  /*4bc0*/  STSM.16.M88.4 [R23], R28 ;  /* 0x0000001c17007844 */ /* 0x0003e20000000200 */
        /* <DEDUP_REMOVED lines=17> */
.L_x_92:
[----:B------:R-:W-:Y:S05]  /*4ce0*/  BSYNC B0 ;  /* 0x0000000000007941 */ /* 0x000fea0003800000 */
.L_x_91:
[----:B------:R-:W-:Y:S06]  /*4cf0*/  BAR.SYNC.DEFER_BLOCKING 0x1, 0x100 ;  /* 0x0044000000007b1d */ /* 0x000fec0000010000 */
[----:B------:R-:W-:Y:S04]  /*4d00*/  BSSY B0, `(.L_x_93) ;  /* 0x0000009000007945 */ /* 0x000fe80003800000 */
[----:B------:R-:W-:Y:S05]  /*4d10*/  @!P0 BRA `(.L_x_94) ;  /* 0x00000000001c8947 */ /* 0x000fea0003800000 */
[----:B------:R-:W-:-:S13]  /*4d20*/  ISETP.NE.AND P4, PT, R158, 0x3, PT ;  /* 0x000000039e00780c */ /* 0x000fda0003f85270 */
[----:B------:R-:W-:Y:S05]  /*4d30*/  @!P4 BRA `(.L_x_95) ;  /* 0x000000000004c947 */ /* 0x000fea0003800000 */
[----:B------:R-:W-:Y:S01]  /*4d40*/  BPT.TRAP 0x1 ;  /* 0x000000040000795c */ /* 0x000fe20000300000 */
.L_x_95:
[----:B------:R-:W-:-:S04]  /*4d50*/  ULEA UR4, UR8, UR53, 0x3 ;  /* 0x0000003508047291 */ /* 0x000fc8000f8e183f */
[----:B------:R-:W-:-:S04]  /*4d60*/  UIADD3 UR4, UR4, 0x60, URZ ;  /* 0x0000006004047890 */ /* 0x000fc8000fffe03f */
[----:B------:R-:W-:-:S09]  /*4d70*/  UPRMT UR4, UR52, 0x654, UR4 ;  /* 0x0000065434047896 */ /* 0x000fd20008000004 */
[----:B------:R-:W-:Y:S03]  /*4d80*/  SYNCS.ARRIVE.TRANS64.RED.A1T0 RZ, [UR4], RZ ;  /* 0x000000ffffff79a7 */ /* 0x000fe60008100404 */
.L_x_94:
[----:B------:R-:W-:Y:S05]  /*4d90*/  BSYNC B0 ;  /* 0x0000000000007941 */ /* 0x000fea0003800000 */
.L_x_93:
        /* <DEDUP_REMOVED lines=8> */
.L_x_98:
[C---:B------:R-:W-:Y:S01]  /*4e20*/  LEA R13, R3.reuse, UR53, 0x3 ;  /* 0x00000035030d7c11 */ /* 0x040fe2000f8e18ff */
[----:B-1----:R-:W-:Y:S01]  /*4e30*/  @!P2 IMAD R28, R3, 0x2000, R88 ;  /* 0x00002000031ca824 */ /* 0x002fe200078e0258 */
[----:B------:R-:W-:Y:S01]  /*4e40*/  SHF.L.U32 R14, R25, 0x1f, RZ ;  /* 0x0000001f190e7819 */ /* 0x000fe200000006ff */
[----:B------:R-:W-:Y:S03]  /*4e50*/  BSSY B1, `(.L_x_99) ;  /* 0x0000004000017945 */ /* 0x000fe60003800000 */
[----:B------:R-:W1:Y:S01]  /*4e60*/  SYNCS.PHASECHK.TRANS64.TRYWAIT P4, [R13+URZ+0x40], R14 ;  /* 0x0000400e0d0075a7 */ /* 0x000e62000808017f */
[----:B------:R-:W-:Y:S01]  /*4e70*/  @!P2 LEA R15, R153, R28, 0x1 ;  /* 0x0000001c990fa211 */ /* 0x000fe200078e08ff */
[----:B-1----:R-:W-:Y:S06]  /*4e80*/  @!P4 BRA `(.L_x_100) ;  /* 0x0000004c0088c947 */ /* 0x002fec0003800000 */
.L_x_232:
[----:B------:R-:W-:Y:S05]  /*4e90*/  BSYNC B1 ;  /* 0x0000000000017941 */ /* 0x000fea0003800000 */
.L_x_99:
        /* <DEDUP_REMOVED lines=8> */
.L_x_97:
[----:B------:R-:W-:Y:S05]  /*4f20*/  BSYNC B0 ;  /* 0x0000000000007941 */ /* 0x000fea0003800000 */
.L_x_96:
[--C-:B---3--:R-:W-:Y:S02]  /*4f30*/  HADD2.F32 R14, -RZ, R4.reuse.H0_H0 ;  /* 0x20000004ff0e7230 */ /* 0x108fe40000004100 */
[C---:B------:R-:W-:Y:S01]  /*4f40*/  FMUL R13, R155.reuse, R56 ;  /* 0x000000389b0d7220 */ /* 0x040fe20000400000 */
[----:B-1----:R-:W-:Y:S02]  /*4f50*/  HADD2.F32 R28, -RZ, R4.H1_H1 ;  /* 0x30000004ff1c7230 */ /* 0x002fe40000004100 */
[C---:B------:R-:W-:Y:S01]  /*4f60*/  FMUL R57, R155.reuse, R57 ;  /* 0x000000399b397220 */ /* 0x040fe20000400000 */
[--C-:B------:R-:W-:Y:S02]  /*4f70*/  HADD2.F32 R32, -RZ, R5.reuse.H1_H1 ;  /* 0x30000005ff207230 */ /* 0x100fe40000004100 */
[C---:B------:R-:W-:Y:S01]  /*4f80*/  FMUL R59, R155.reuse, R59 ;  /* 0x0000003b9b3b7220 */ /* 0x040fe20000400000 */
[----:B------:R-:W-:Y:S02]  /*4f90*/  HADD2.F32 R27, -RZ, R6.H0_H0 ;  /* 0x20000006ff1b7230 */ /* 0x000fe40000004100 */
[C---:B------:R-:W-:Y:S01]  /*4fa0*/  FFMA R13, R154.reuse, R14, R13 ;  /* 0x0000000e9a0d7223 */ /* 0x040fe2000000000d */
[----:B------:R-:W-:Y:S01]  /*4fb0*/  FMUL R21, R155, R60 ;  /* 0x0000003c9b157220 */ /* 0x000fe20000400000 */
[----:B------:R-:W-:Y:S01]  /*4fc0*/  FFMA R14, R154, R28, R57 ;  /* 0x0000001c9a0e7223 */ /* 0x000fe20000000039 */
[----:B------:R-:W-:-:S02]  /*4fd0*/  HADD2.F32 R30, -RZ, R5.H0_H0 ;  /* 0x20000005ff1e7230 */ /* 0x000fc40000004100 */
[----:B------:R-:W-:Y:S01]  /*4fe0*/  FFMA R28, R154, R32, R59 ;  /* 0x000000209a1c7223 */ /* 0x000fe2000000003b */
[----:B----4-:R-:W-:Y:S02]  /*4ff0*/  HADD2.F32 R36, -RZ, R9.H0_H0 ;  /* 0x20000009ff247230 */ /* 0x010fe40000004100 */
[C---:B------:R-:W-:Y:S01]  /*5000*/  FMUL R15, R155.reuse, R58 ;  /* 0x0000003a9b0f7220 */ /* 0x040fe20000400000 */
[----:B------:R-:W-:Y:S02]  /*5010*/  HADD2.F32 R32, -RZ, R7.H0_H0 ;  /* 0x20000007ff207230 */ /* 0x000fe40000004100 */
[C---:B------:R-:W-:Y:S01]  /*5020*/  FMUL R29, R155.reuse, R66 ;  /* 0x000000429b1d7220 */ /* 0x040fe20000400000 */
[----:B------:R-:W-:Y:S02]  /*5030*/  HADD2.F32 R38, -RZ, R9.H1_H1 ;  /* 0x30000009ff267230 */ /* 0x000fe40000004100 */
[----:B------:R-:W-:Y:S01]  /*5040*/  FMUL R23, R155, R62 ;  /* 0x0000003e9b177220 */ /* 0x000fe20000400000 */
[----:B------:R-:W-:-:S02]  /*5050*/  HADD2.F32 R34, -RZ, R7.H1_H1 ;  /* 0x30000007ff227230 */ /* 0x000fc40000004100 */
[C---:B------:R-:W-:Y:S01]  /*5060*/  FFMA R21, R154.reuse, R27, R21 ;  /* 0x0000001b9a157223 */ /* 0x040fe20000000015 */
[----:B------:R-:W-:Y:S02]  /*5070*/  HADD2.F32 R31, -RZ, R8.H0_H0 ;  /* 0x20000008ff1f7230 */ /* 0x000fe40000004100 */
[C---:B------:R-:W-:Y:S01]  /*5080*/  FMUL R67, R155.reuse, R67 ;  /* 0x000000439b437220 */ /* 0x040fe20000400000 */
[C---:B------:R-:W-:Y:S01]  /*5090*/  FMUL R63, R155.reuse, R63 ;  /* 0x0000003f9b3f7220 */ /* 0x040fe20000400000 */
[C---:B------:R-:W-:Y:S01]  /*50a0*/  FMUL R27, R155.reuse, R64 ;  /* 0x000000409b1b7220 */ /* 0x040fe20000400000 */
[C---:B------:R-:W-:Y:S01]  /*50b0*/  FFMA R15, R154.reuse, R30, R15 ;  /* 0x0000001e9a0f7223 */ /* 0x040fe2000000000f */
[C---:B------:R-:W-:Y:S01]  /*50c0*/  FFMA R29, R154.reuse, R36, R29 ;  /* 0x000000249a1d7223 */ /* 0x040fe2000000001d */
[----:B------:R-:W-:Y:S02]  /*50d0*/  HADD2.F32 R30, -RZ, R6.H1_H1 ;  /* 0x30000006ff1e7230 */ /* 0x000fe40000004100 */
[C---:B------:R-:W-:Y:S01]  /*50e0*/  FFMA R23, R154.reuse, R32, R23 ;  /* 0x000000209a177223 */ /* 0x040fe20000000017 */
[C---:B------:R-:W-:Y:S01]  /*50f0*/  FFMA R36, R154.reuse, R38, R67 ;  /* 0x000000269a247223 */ /* 0x040fe20000000043 */
[----:B------:R-:W-:Y:S01]  /*5100*/  FMUL R61, R155, R61 ;  /* 0x0000003d9b3d7220 */ /* 0x000fe20000400000 */
        /* <DEDUP_REMOVED lines=10> */
[----:B------:R-:W-:-:S02]  /*51b0*/  HADD2.F32 R42, -RZ, R11.H1_H1 ;  /* 0x3000000bff2a7230 */ /* 0x000fc40000004100 */
        /* <DEDUP_REMOVED lines=16> */
[----:B------:R-:W-:Y:S02]  /*52c0*/  F2FP.F16.F32.PACK_AB R29, R36, R29 ;  /* 0x0000001d241d723e */ /* 0x000fe400000000ff */
        /* <DEDUP_REMOVED lines=19> */
.L_x_102:
[----:B------:R-:W-:Y:S05]  /*5400*/  BSYNC B0 ;  /* 0x0000000000007941 */ /* 0x000fea0003800000 */
.L_x_101:
[----:B------:R-:W-:Y:S06]  /*5410*/  BAR.SYNC.DEFER_BLOCKING 0x1, 0x100 ;  /* 0x0044000000007b1d */ /* 0x000fec0000010000 */
[----:B------:R-:W-:Y:S04]  /*5420*/  BSSY B0, `(.L_x_103) ;  /* 0x0000009000007945 */ /* 0x000fe80003800000 */
[----:B------:R-:W-:Y:S05]  /*5430*/  @!P0 BRA `(.L_x_104) ;  /* 0x00000000001c8947 */ /* 0x000fea0003800000 */
[----:B------:R-:W-:-:S13]  /*5440*/  ISETP.NE.AND P4, PT, R158, 0x3, PT ;  /* 0x000000039e00780c */ /* 0x000fda0003f85270 */
[----:B------:R-:W-:Y:S05]  /*5450*/  @!P4 BRA `(.L_x_105) ;  /* 0x000000000004c947 */ /* 0x000fea0003800000 */
[----:B------:R-:W-:Y:S01]  /*5460*/  BPT.TRAP 0x1 ;  /* 0x000000040000795c */ /* 0x000fe20000300000 */
.L_x_105:
[----:B------:R-:W-:-:S04]  /*5470*/  ULEA UR4, UR8, UR53, 0x3 ;  /* 0x0000003508047291 */ /* 0x000fc8000f8e183f */
[----:B------:R-:W-:-:S04]  /*5480*/  UIADD3 UR4, UR4, 0x60, URZ ;  /* 0x0000006004047890 */ /* 0x000fc8000fffe03f */
[----:B------:R-:W-:-:S09]  /*5490*/  UPRMT UR4, UR52, 0x654, UR4 ;  /* 0x0000065434047896 */ /* 0x000fd20008000004 */
[----:B------:R-:W-:Y:S03]  /*54a0*/  SYNCS.ARRIVE.TRANS64.RED.A1T0 RZ, [UR4], RZ ;  /* 0x000000ffffff79a7 */ /* 0x000fe60008100404 */
.L_x_104:
[----:B------:R-:W-:Y:S05]  /*54b0*/  BSYNC B0 ;  /* 0x0000000000007941 */ /* 0x000fea0003800000 */
.L_x_103:
        /* <DEDUP_REMOVED lines=8> */
.L_x_108:
[C---:B------:R-:W-:Y:S01]  /*5540*/  LEA R13, R3.reuse, UR53, 0x3 ;  /* 0x00000035030d7c11 */ /* 0x040fe2000f8e18ff */
[----:B-1----:R-:W-:Y:S01]  /*5550*/  @!P2 IMAD R24, R3, 0x2000, R88 ;  /* 0x000020000318a824 */ /* 0x002fe200078e0258 */
[----:B------:R-:W-:Y:S01]  /*5560*/  SHF.L.U32 R14, R25, 0x1f, RZ ;  /* 0x0000001f190e7819 */ /* 0x000fe200000006ff */
[----:B------:R-:W-:Y:S03]  /*5570*/  BSSY B1, `(.L_x_109) ;  /* 0x0000004000017945 */ /* 0x000fe60003800000 */
[----:B------:R-:W1:Y:S01]  /*5580*/  SYNCS.PHASECHK.TRANS64.TRYWAIT P4, [R13+URZ+0x40], R14 ;  /* 0x0000400e0d0075a7 */ /* 0x000e62000808017f */
[----:B------:R-:W-:Y:S01]  /*5590*/  @!P2 LEA R15, R153, R24, 0x1 ;  /* 0x00000018990fa211 */ /* 0x000fe200078e08ff */
[----:B-1----:R-:W-:Y:S06]  /*55a0*/  @!P4 BRA `(.L_x_110) ;  /* 0x0000004400d4c947 */ /* 0x002fec0003800000 */
.L_x_233:
[----:B------:R-:W-:Y:S05]  /*55b0*/  BSYNC B1 ;  /* 0x0000000000017941 */ /* 0x000fea0003800000 */
.L_x_109:
        /* <DEDUP_REMOVED lines=8> */
.L_x_107:
[----:B------:R-:W-:Y:S05]  /*5640*/  BSYNC B0 ;  /* 0x0000000000007941 */ /* 0x000fea0003800000 */
.L_x_106:
        /* <DEDUP_REMOVED lines=16> */
[----:B----4-:R-:W-:Y:S02]  /*5750*/  HADD2.F32 R36, -RZ, R8.H1_H1 ;  /* 0x30000008ff247230 */ /* 0x010fe40000004100 */
[C---:B------:R-:W-:Y:S01]  /*5760*/  FMUL R145, R155.reuse, R145 ;  /* 0x000000919b917220 */ /* 0x040fe20000400000 */
[----:B------:R-:W-:Y:S02]  /*5770*/  HADD2.F32 R14, -RZ, R4.H0_H0 ;  /* 0x20000004ff0e7230 */ /* 0x000fe40000004100 */
[----:B------:R-:W-:Y:S01]  /*5780*/  FMUL R13, R155, R136 ;  /* 0x000000889b0d7220 */ /* 0x000fe20000400000 */
[----:B------:R-:W-:-:S02]  /*5790*/  HADD2.F32 R38, -RZ, R9.H0_H0 ;  /* 0x20000009ff267230 */ /* 0x000fc40000004100 */
[C---:B------:R-:W-:Y:S01]  /*57a0*/  FMUL R29, R155.reuse, R146 ;  /* 0x000000929b1d7220 */ /* 0x040fe20000400000 */
[----:B------:R-:W-:Y:S02]  /*57b0*/  HADD2.F32 R34, -RZ, R8.H0_H0 ;  /* 0x20000008ff227230 */ /* 0x000fe40000004100 */
[C---:B------:R-:W-:Y:S01]  /*57c0*/  FMUL R27, R155.reuse, R144 ;  /* 0x000000909b1b7220 */ /* 0x040fe20000400000 */
[C---:B------:R-:W-:Y:S01]  /*57d0*/  FFMA R23, R154.reuse, R30, R23 ;  /* 0x0000001e9a177223 */ /* 0x040fe20000000017 */
[C---:B------:R-:W-:Y:S01]  /*57e0*/  FFMA R30, R154.reuse, R32, R143 ;  /* 0x000000209a1e7223 */ /* 0x040fe2000000008f */
[C---:B------:R-:W-:Y:S01]  /*57f0*/  FFMA R32, R154.reuse, R36, R145 ;  /* 0x000000249a207223 */ /* 0x040fe20000000091 */
[C---:B------:R-:W-:Y:S01]  /*5800*/  FFMA R13, R154.reuse, R14, R13 ;  /* 0x0000000e9a0d7223 */ /* 0x040fe2000000000d */
[----:B------:R-:W-:Y:S01]  /*5810*/  FFMA R29, R154, R38, R29 ;  /* 0x000000269a1d7223 */ /* 0x000fe2000000001d */
[----:B------:R-:W-:Y:S02]  /*5820*/  HADD2.F32 R36, -RZ, R10.H0_H0 ;  /* 0x2000000aff247230 */ /* 0x000fe40000004100 */
[----:B------:R-:W-:Y:S01]  /*5830*/  FMUL R31, R155, R148 ;  /* 0x000000949b1f7220 */ /* 0x000fe20000400000 */
[----:B------:R-:W-:-:S02]  /*5840*/  HADD2.F32 R14, -RZ, R4.H1_H1 ;  /* 0x30000004ff0e7230 */ /* 0x000fc40000004100 */
[----:B------:R-:W-:Y:S01]  /*5850*/  FFMA R27, R154, R34, R27 ;  /* 0x000000229a1b7223 */ /* 0x000fe2000000001b */
[----:B------:R-:W-:Y:S02]  /*5860*/  HADD2.F32 R38, -RZ, R10.H1_H1 ;  /* 0x3000000aff267230 */ /* 0x000fe40000004100 */
[C---:B------:R-:W-:Y:S01]  /*5870*/  FMUL R137, R155.reuse, R137 ;  /* 0x000000899b897220 */ /* 0x040fe20000400000 */
[C---:B------:R-:W-:Y:S01]  /*5880*/  FMUL R149, R155.reuse, R149 ;  /* 0x000000959b957220 */ /* 0x040fe20000400000 */
[----:B------:R-:W-:Y:S02]  /*5890*/  HADD2.F32 R34, -RZ, R9.H1_H1 ;  /* 0x30000009ff227230 */ /* 0x000fe40000004100 */
[C---:B------:R-:W-:Y:S01]  /*58a0*/  FMUL R147, R155.reuse, R147 ;  /* 0x000000939b937220 */ /* 0x040fe20000400000 */
[--C-:B------:R-:W-:Y:S02]  /*58b0*/  HADD2.F32 R40, -RZ, R11.reuse.H0_H0 ;  /* 0x2000000bff287230 */ /* 0x100fe40000004100 */
        /* <DEDUP_REMOVED lines=38> */
.L_x_112:
[----:B------:R-:W-:Y:S05]  /*5b20*/  BSYNC B0 ;  /* 0x0000000000007941 */ /* 0x000fea0003800000 */
.L_x_111:
[----:B------:R-:W-:Y:S06]  /*5b30*/  BAR.SYNC.DEFER_BLOCKING 0x1, 0x100 ;  /* 0x0044000000007b1d */ /* 0x000fec0000010000 */
[----:B------:R-:W-:Y:S04]  /*5b40*/  BSSY B0, `(.L_x_113) ;  /* 0x0000009000007945 */ /* 0x000fe80003800000 */
[----:B------:R-:W-:Y:S05]  /*5b50*/  @!P0 BRA `(.L_x_114) ;  /* 0x00000000001c8947 */ /* 0x000fea0003800000 */
[----:B------:R-:W-:-:S13]  /*5b60*/  ISETP.NE.AND P4, PT, R158, 0x3, PT ;  /* 0x000000039e00780c */ /* 0x000fda0003f85270 */
[----:B------:R-:W-:Y:S05]  /*5b70*/  @!P4 BRA `(.L_x_115) ;  /* 0x000000000004c947 */ /* 0x000fea0003800000 */
[----:B------:R-:W-:Y:S01]  /*5b80*/  BPT.TRAP 0x1 ;  /* 0x000000040000795c */ /* 0x000fe20000300000 */
.L_x_115:
[----:B------:R-:W-:-:S04]  /*5b90*/  ULEA UR4, UR8, UR53, 0x3 ;  /* 0x0000003508047291 */ /* 0x000fc8000f8e183f */
[----:B------:R-:W-:-:S04]  /*5ba0*/  UIADD3 UR4, UR4, 0x60, URZ ;  /* 0x0000006004047890 */ /* 0x000fc8000fffe03f */
[----:B------:R-:W-:-:S09]  /*5bb0*/  UPRMT UR4, UR52, 0x654, UR4 ;  /* 0x0000065434047896 */ /* 0x000fd20008000004 */
[----:B------:R-:W-:Y:S03]  /*5bc0*/  SYNCS.ARRIVE.TRANS64.RED.A1T0 RZ, [UR4], RZ ;  /* 0x000000ffffff79a7 */ /* 0x000fe60008100404 */
.L_x_114:
[----:B------:R-:W-:Y:S05]  /*5bd0*/  BSYNC B0 ;  /* 0x0000000000007941 */ /* 0x000fea0003800000 */
.L_x_113:
        /* <DEDUP_REMOVED lines=8> */
.L_x_118:
[----:B------:R-:W-:Y:S01]  /*5c60*/  SHF.L.U32 R25, R25, 0x1f, RZ ;  /* 0x0000001f19197819 */ /* 0x000fe200000006ff */
[C---:B------:R-:W-:Y:S01]  /*5c70*/  @!P2 IMAD R88, R3.reuse, 0x2000, R88 ;  /* 0x000020000358a824 */ /* 0x040fe200078e0258 */
[----:B------:R-:W-:Y:S01]  /*5c80*/  LEA R14, R3, UR53, 0x3 ;  /* 0x00000035030e7c11 */ /* 0x000fe2000f8e18ff */
[----:B------:R-:W-:Y:S03]  /*5c90*/  BSSY B1, `(.L_x_119) ;  /* 0x0000004000017945 */ /* 0x000fe60003800000 */
[----:B------:R-:W2:Y:S01]  /*5ca0*/  SYNCS.PHASECHK.TRANS64.TRYWAIT P4, [R14+URZ+0x40], R25 ;  /* 0x000040190e0075a7 */ /* 0x000ea2000808017f */
[----:B------:R-:W-:Y:S01]  /*5cb0*/  @!P2 LEA R3, R153, R88, 0x1 ;  /* 0x000000589903a211 */ /* 0x000fe200078e08ff */
[----:B--2---:R-:W-:Y:S06]  /*5cc0*/  @!P4 BRA `(.L_x_120) ;  /* 0x000000400020c947 */ /* 0x004fec0003800000 */
.L_x_234:
[----:B------:R-:W-:Y:S05]  /*5cd0*/  BSYNC B1 ;  /* 0x0000000000017941 */ /* 0x000fea0003800000 */
.L_x_119:
[----:B------:R-:W-:Y:S05]  /*5ce0*/  @!P2 WARPSYNC.ALL ;  /* 0x000000000000a948 */ /* 0x000fea0003800000 */
[----:B------:R3:W4:Y:S04]  /*5cf0*/  @!P2 LDSM.16.M88.4 R4, [R88] ;  /* 0x000000005804a83b */ /* 0x0007280000000200 */
[----:B------:R3:W1:Y:S02]  /*5d00*/  @!P2 LDSM.16.M88.4 R8, [R3] ;  /* 0x000000000308a83b */ /* 0x0006640000000200 */
.L_x_117:
[----:B------:R-:W-:Y:S05]  /*5d10*/  BSYNC B0 ;  /* 0x0000000000007941 */ /* 0x000fea0003800000 */
.L_x_116:
[--C-:B----4-:R-:W-:Y:S02]  /*5d20*/  HADD2.F32 R15, -RZ, R5.reuse.H0_H0 ;  /* 0x20000005ff0f7230 */ /* 0x110fe40000004100 */
[C---:B------:R-:W-:Y:S01]  /*5d30*/  FMUL R74, R155.reuse, R74 ;  /* 0x0000004a9b4a7220 */ /* 0x040fe20000400000 */
[----:B------:R-:W-:Y:S02]  /*5d40*/  HADD2.F32 R5, -RZ, R5.H1_H1 ;  /* 0x30000005ff057230 */ /* 0x000fe40000004100 */
[C---:B------:R-:W-:Y:S01]  /*5d50*/  FMUL R39, R155.reuse, R72 ;  /* 0x000000489b277220 */ /* 0x040fe20000400000 */
[--C-:B------:R-:W-:Y:S02]  /*5d60*/  HADD2.F32 R21, -RZ, R6.reuse.H0_H0 ;  /* 0x20000006ff157230 */ /* 0x100fe40000004100 */
[C---:B------:R-:W-:Y:S01]  /*5d70*/  FMUL R76, R155.reuse, R76 ;  /* 0x0000004c9b4c7220 */ /* 0x040fe20000400000 */
[----:B------:R-:W-:Y:S02]  /*5d80*/  HADD2.F32 R23, -RZ, R6.H1_H1 ;  /* 0x30000006ff177230 */ /* 0x000fe40000004100 */
[----:B------:R-:W-:Y:S01]  /*5d90*/  FMUL R6, R155, R75 ;  /* 0x0000004b9b067220 */ /* 0x000fe20000400000 */
[----:B--2---:R-:W-:-:S02]  /*5da0*/  HADD2.F32 R25, -RZ, R7.H0_H0 ;  /* 0x20000007ff197230 */ /* 0x004fc40000004100 */
[C---:B------:R-:W-:Y:S01]  /*5db0*/  FMUL R14, R155.reuse, R77 ;  /* 0x0000004d9b0e7220 */ /* 0x040fe20000400000 */
[--C-:B---3--:R-:W-:Y:S02]  /*5dc0*/  HADD2.F32 R3, -RZ, R4.reuse.H0_H0 ;  /* 0x20000004ff037230 */ /* 0x108fe40000004100 */
[C---:B------:R-:W-:Y:S01]  /*5dd0*/  FMUL R78, R155.reuse, R78 ;  /* 0x0000004e9b4e7220 */ /* 0x040fe20000400000 */
[----:B------:R-:W-:Y:S02]  /*5de0*/  HADD2.F32 R13, -RZ, R4.H1_H1 ;  /* 0x30000004ff0d7230 */ /* 0x000fe40000004100 */
[C---:B------:R-:W-:Y:S01]  /*5df0*/  FMUL R4, R155.reuse, R73 ;  /* 0x000000499b047220 */ /* 0x040fe20000400000 */
[----:B------:R-:W-:Y:S02]  /*5e00*/  HADD2.F32 R7, -RZ, R7.H1_H1 ;  /* 0x30000007ff077230 */ /* 0x000fe40000004100 */
[----:B------:R-:W-:Y:S01]  /*5e10*/  FMUL R24, R155, R79 ;  /* 0x0000004f9b187220 */ /* 0x000fe20000400000 */
[----:B-1----:R-:W-:-:S02]  /*5e20*/  HADD2.F32 R31, -RZ, R9.H0_H0 ;  /* 0x20000009ff1f7230 */ /* 0x002fc40000004100 */
[C---:B------:R-:W-:Y:S01]  /*5e30*/  FMUL R80, R155.reuse, R80 ;  /* 0x000000509b507220 */ /* 0x040fe20000400000 */
[----:B------:R-:W-:Y:S02]  /*5e40*/  HADD2.F32 R37, -RZ, R11.H0_H0 ;  /* 0x2000000bff257230 */ /* 0x000fe40000004100 */
[C---:B------:R-:W-:Y:S01]  /*5e50*/  FMUL R26, R155.reuse, R81 ;  /* 0x000000519b1a7220 */ /* 0x040fe20000400000 */
[--C-:B------:R-:W-:Y:S02]  /*5e60*/  HADD2.F32 R27, -RZ, R8.reuse.H0_H0 ;  /* 0x20000008ff1b7230 */ /* 0x100fe40000004100 */
[C---:B------:R-:W-:Y:S01]  /*5e70*/  FMUL R82, R155.reuse, R82 ;  /* 0x000000529b527220 */ /* 0x040fe20000400000 */
[----:B------:R-:W-:Y:S02]  /*5e80*/  HADD2.F32 R29, -RZ, R8.H1_H1 ;  /* 0x30000008ff1d7230 */ /* 0x000fe40000004100 */
[----:B------:R-:W-:Y:S01]  /*5e90*/  FMUL R28, R155, R83 ;  /* 0x000000539b1c7220 */ /* 0x000fe20000400000 */
[----:B------:R-:W-:-:S02]  /*5ea0*/  HADD2.F32 R9, -RZ, R9.H1_H1 ;  /* 0x30000009ff097230 */ /* 0x000fc40000004100 */
[C---:B------:R-:W-:Y:S01]  /*5eb0*/  FMUL R84, R155.reuse, R84 ;  /* 0x000000549b547220 */ /* 0x040fe20000400000 */
[--C-:B------:R-:W-:Y:S02]  /*5ec0*/  HADD2.F32 R33, -RZ, R10.reuse.H0_H0 ;  /* 0x2000000aff217230 */ /* 0x100fe40000004100 */
        /* <DEDUP_REMOVED lines=50> */
.L_x_122:
[----:B------:R-:W-:Y:S05]  /*61f0*/  BSYNC B0 ;  /* 0x0000000000007941 */ /* 0x000fea0003800000 */
.L_x_121:
[----:B------:R-:W-:Y:S06]  /*6200*/  BAR.SYNC.DEFER_BLOCKING 0x1, 0x100 ;  /* 0x0044000000007b1d */ /* 0x000fec0000010000 */
[----:B------:R-:W-:Y:S04]  /*6210*/  BSSY B0, `(.L_x_123) ;  /* 0x0000009000007945 */ /* 0x000fe80003800000 */
[----:B------:R-:W-:Y:S05]  /*6220*/  @!P0 BRA `(.L_x_124) ;  /* 0x00000000001c8947 */ /* 0x000fea0003800000 */
[----:B------:R-:W-:-:S13]  /*6230*/  ISETP.NE.AND P0, PT, R158, 0x3, PT ;  /* 0x000000039e00780c */ /* 0x000fda0003f05270 */
[----:B------:R-:W-:Y:S05]  /*6240*/  @!P0 BRA `(.L_x_125) ;  /* 0x0000000000048947 */ /* 0x000fea0003800000 */
[----:B------:R-:W-:Y:S01]  /*6250*/  BPT.TRAP 0x1 ;  /* 0x000000040000795c */ /* 0x000fe20000300000 */
.L_x_125:
[----:B------:R-:W-:-:S04]  /*6260*/  ULEA UR4, UR36, UR53, 0x3 ;  /* 0x0000003524047291 */ /* 0x000fc8000f8e183f */
[----:B------:R-:W-:-:S04]  /*6270*/  UIADD3 UR4, UR4, 0x60, URZ ;  /* 0x0000006004047890 */ /* 0x000fc8000fffe03f */
[----:B------:R-:W-:-:S09]  /*6280*/  UPRMT UR4, UR52, 0x654, UR4 ;  /* 0x0000065434047896 */ /* 0x000fd20008000004 */
[----:B------:R-:W-:Y:S03]  /*6290*/  SYNCS.ARRIVE.TRANS64.RED.A1T0 RZ, [UR4], RZ ;  /* 0x000000ffffff79a7 */ /* 0x000fe60008100404 */
.L_x_124:
[----:B------:R-:W-:Y:S05]  /*62a0*/  BSYNC B0 ;  /* 0x0000000000007941 */ /* 0x000fea0003800000 */
.L_x_123:
[----:B------:R-:W-:Y:S01]  /*62b0*/  IADD3 R16, P0, R16, UR40, RZ ;  /* 0x0000002810107c10 */ /* 0x000fe2000ff1e0ff */
[----:B------:R-:W-:Y:S01]  /*62c0*/  ULDC.64 UR4, c[0x0][0x8f8] ;  /* 0x00023e0000047ab9 */ /* 0x000fe20000000a00 */
[----:B------:R-:W-:Y:S01]  /*62d0*/  UIADD3 UR36, UR36, 0x1, URZ ;  /* 0x0000000124247890 */ /* 0x000fe2000fffe03f */
[----:B------:R-:W-:Y:S01]  /*62e0*/  PRMT R3, RZ, 0x7610, R3 ;  /* 0x00007610ff037816 */ /* 0x000fe20000000003 */
[----:B------:R-:W-:Y:S01]  /*62f0*/  UMOV UR47, 0xffffffff ;  /* 0xffffffff002f7882 */ /* 0x000fe20000000000 */
[----:B------:R-:W-:Y:S01]  /*6300*/  IADD3.X R17, R17, UR39, RZ, P0, !PT ;  /* 0x0000002711117c10 */ /* 0x000fe200087fe4ff */
[----:B------:R-:W-:Y:S01]  /*6310*/  UISETP.NE.AND UP0, UPT, UR36, 0x4, UPT ;  /* 0x000000042400788c */ /* 0x000fe2000bf05270 */
[----:B------:R-:W-:Y:S01]  /*6320*/  ISETP.GE.U32.AND P0, PT, R16, UR4, PT ;  /* 0x0000000410007c0c */ /* 0x000fe2000bf06070 */
[----:B------:R-:W-:Y:S02]  /*6330*/  IMAD.MOV.U32 R23, RZ, RZ, -0x1 ;  /* 0xffffffffff177424 */ /* 0x000fe400078e00ff */
[----:B------:R-:W-:Y:S01]  /*6340*/  USEL UR36, UR36, URZ, UP0 ;  /* 0x0000003f24247287 */ /* 0x000fe20008000000 */
[----:B------:R-:W-:Y:S01]  /*6350*/  ISETP.GE.U32.AND.EX P0, PT, R17, UR5, PT, P0 ;  /* 0x0000000511007c0c */ /* 0x000fe2000bf06100 */
[----:B------:R-:W-:-:S12]  /*6360*/  IMAD.MOV.U32 R156, RZ, RZ, -0x1 ;  /* 0xffffffffff9c7424 */ /* 0x000fd800078e00ff */
[----:B------:R-:W-:Y:S05]  /*6370*/  @P0 BRA `(.L_x_126) ;  /* 0x0000000400600947 */ /* 0x000fea0003800000 */
[----:B-1----:R-:W1:Y:S01]  /*6380*/  LDC.64 R10, c[0x0][0x8d0] ;  /* 0x00023400ff0a7b82 */ /* 0x002e620000000a00 */
[----:B------:R-:W2:Y:S01]  /*6390*/  S2R R23, SR_CTAID.X ;  /* 0x0000000000177919 */ /* 0x000ea20000002500 */
[----:B------:R-:W-:Y:S01]  /*63a0*/  MOV R8, R16 ;  /* 0x0000001000087202 */ /* 0x000fe20000000f00 */
[----:B------:R-:W-:-:S05]  /*63b0*/  IMAD.MOV.U32 R9, RZ, RZ, R17 ;  /* 0x000000ffff097224 */ /* 0x000fca00078e0011 */
[----:B------:R-:W3:Y:S08]  /*63c0*/  LDC R12, c[0x0][0x8d8] ;  /* 0x00023600ff0c7b82 */ /* 0x000ef00000000800 */
[----:B------:R-:W4:Y:S01]  /*63d0*/  LDC.64 R14, c[0x0][0x8c8] ;  /* 0x00023200ff0e7b82 */ /* 0x000f220000000a00 */
[----:B-1----:R-:W-:-:S04]  /*63e0*/  ISETP.NE.U32.AND P0, PT, R10, RZ, PT ;  /* 0x000000ff0a00720c */ /* 0x002fc80003f05070 */
[----:B------:R-:W-:-:S13]  /*63f0*/  ISETP.NE.AND.EX P0, PT, R11, RZ, PT, P0 ;  /* 0x000000ff0b00720c */ /* 0x000fda0003f05300 */
[----:B--234-:R-:W-:Y:S05]  /*6400*/  @!P0 BRA `(.L_x_127) ;  /* 0x0000000000288947 */ /* 0x01cfea0003800000 */
        /* <DEDUP_REMOVED lines=10> */
.L_x_127:
[----:B------:R-:W1:Y:S01]  /*64b0*/  S2R R13, SR_CTAID.Y ;  /* 0x00000000000d7919 */ /* 0x000e620000002600 */
[-CC-:B------:R-:W-:Y:S01]  /*64c0*/  SHF.R.U64 R31, R8, R12.reuse, R9.reuse ;  /* 0x0000000c081f7219 */ /* 0x180fe20000001209 */
[----:B------:R-:W2:Y:S01]  /*64d0*/  LDC.64 R20, c[0x0][0x8e8] ;  /* 0x00023a00ff147b82 */ /* 0x000ea20000000a00 */
[----:B------:R-:W-:Y:S01]  /*64e0*/  SHF.R.U32.HI R3, RZ, R12, R9 ;  /* 0x0000000cff037219 */ /* 0x000fe20000011609 */
[----:B------:R-:W-:Y:S01]  /*64f0*/  ULDC UR4, c[0x0][0x150] ;  /* 0x0000540000047ab9 */ /* 0x000fe20000000800 */
[----:B------:R-:W-:Y:S02]  /*6500*/  IADD3 R7, P0, RZ, -R31, RZ ;  /* 0x8000001fff077210 */ /* 0x000fe40007f1e0ff */
[----:B------:R-:W-:-:S03]  /*6510*/  I2FP.F32.U32 R9, R23 ;  /* 0x0000001700097245 */ /* 0x000fc60000201000 */
[----:B------:R-:W3:Y:S01]  /*6520*/  LDC R8, c[0x0][0x8c0] ;  /* 0x00023000ff087b82 */ /* 0x000ee20000000800 */
[----:B------:R-:W-:Y:S02]  /*6530*/  IMAD.X R3, RZ, RZ, ~R3, P0 ;  /* 0x000000ffff037224 */ /* 0x000fe400000e0e03 */
[----:B------:R-:W-:Y:S01]  /*6540*/  FMUL R9, R9, UR4 ;  /* 0x0000000409097c20 */ /* 0x000fe20008400000 */
[----:B------:R-:W-:Y:S01]  /*6550*/  IMAD.WIDE.U32 R4, R7, R14, R16 ;  /* 0x0000000e07047225 */ /* 0x000fe200078e0010 */
[----:B------:R-:W-:-:S03]  /*6560*/  ULDC UR4, c[0x0][0x154] ;  /* 0x0000550000047ab9 */ /* 0x000fc60000000800 */
[----:B------:R-:W-:Y:S01]  /*6570*/  IMAD R6, R3, R14, RZ ;  /* 0x0000000e03067224 */ /* 0x000fe200078e02ff */
[----:B------:R-:W4:Y:S01]  /*6580*/  LDC R11, c[0x0][0x900] ;  /* 0x00024000ff0b7b82 */ /* 0x000f220000000800 */
[----:B------:R-:W5:Y:S02]  /*6590*/  F2I.U32.TRUNC.NTZ R9, R9 ;  /* 0x0000000900097305 */ /* 0x000f64000020f000 */
[----:B------:R-:W-:-:S05]  /*65a0*/  IMAD R3, R7, R15, R6 ;  /* 0x0000000f07037224 */ /* 0x000fca00078e0206 */
[----:B------:R-:W4:Y:S01]  /*65b0*/  LDC R14, c[0x0][0x8b0] ;  /* 0x00022c00ff0e7b82 */ /* 0x000f220000000800 */
[----:B------:R-:W-:Y:S02]  /*65c0*/  IADD3 R3, R5, R3, RZ ;  /* 0x0000000305037210 */ /* 0x000fe40007ffe0ff */
[----:B--2---:R-:W-:-:S04]  /*65d0*/  ISETP.NE.U32.AND P0, PT, R20, RZ, PT ;  /* 0x000000ff1400720c */ /* 0x004fc80003f05070 */
[----:B------:R-:W-:Y:S01]  /*65e0*/  ISETP.NE.AND.EX P0, PT, R21, RZ, PT, P0 ;  /* 0x000000ff1500720c */ /* 0x000fe20003f05300 */
[----:B------:R-:W2:Y:S01]  /*65f0*/  LDC R6, c[0x0][0x144] ;  /* 0x00005100ff067b82 */ /* 0x000ea20000000800 */
[-C--:B---3--:R-:W-:Y:S01]  /*6600*/  SHF.R.U64 R12, R4, R8.reuse, R3 ;  /* 0x00000008040c7219 */ /* 0x088fe20000001203 */
[----:B-----5:R-:W-:Y:S01]  /*6610*/  IMAD.MOV R9, RZ, RZ, -R9 ;  /* 0x000000ffff097224 */ /* 0x020fe200078e0a09 */
[----:B-1----:R-:W-:Y:S02]  /*6620*/  I2FP.F32.U32 R4, R13 ;  /* 0x0000000d00047245 */ /* 0x002fe40000201000 */
[----:B------:R-:W-:-:S03]  /*6630*/  SHF.R.U32.HI R3, RZ, R8, R3 ;  /* 0x00000008ff037219 */ /* 0x000fc60000011603 */
[----:B------:R-:W1:Y:S01]  /*6640*/  LDC R24, c[0x0][0x148] ;  /* 0x00005200ff187b82 */ /* 0x000e620000000800 */
[----:B------:R-:W-:Y:S01]  /*6650*/  FMUL R7, R4, UR4 ;  /* 0x0000000404077c20 */ /* 0x000fe20008400000 */
[----:B------:R-:W-:Y:S02]  /*6660*/  MOV R4, 0xffffffff ;  /* 0xffffffff00047802 */ /* 0x000fe40000000f00 */
[-C--:B----4-:R-:W-:Y:S01]  /*6670*/  SHF.L.U32 R29, R0, R11.reuse, RZ ;  /* 0x0000000b001d7219 */ /* 0x090fe200000006ff */
[----:B------:R3:W4:Y:S01]  /*6680*/  F2I.U32.TRUNC.NTZ R15, R7 ;  /* 0x00000007000f7305 */ /* 0x000722000020f000 */
[----:B------:R-:W-:Y:S02]  /*6690*/  SHF.L.U32 R4, R4, R11, RZ ;  /* 0x0000000b04047219 */ /* 0x000fe400000006ff */
[----:B------:R-:W1:Y:S01]  /*66a0*/  LDC R25, c[0x0][0x8a8] ;  /* 0x00022a00ff197b82 */ /* 0x000e620000000800 */
[-CC-:B------:R-:W-:Y:S02]  /*66b0*/  SHF.R.U64 R10, R12, R14.reuse, R3.reuse ;  /* 0x0000000e0c0a7219 */ /* 0x180fe40000001203 */
[----:B------:R-:W-:-:S04]  /*66c0*/  SHF.R.U32.HI R3, RZ, R14, R3 ;  /* 0x0000000eff037219 */ /* 0x000fc80000011603 */
[----:B------:R-:W-:Y:S01]  /*66d0*/  SHF.R.U64 R14, R10, R11, R3 ;  /* 0x0000000b0a0e7219 */ /* 0x000fe20000001203 */
[----:B------:R-:W1:Y:S01]  /*66e0*/  LDC R27, c[0x0][0x8f0] ;  /* 0x00023c00ff1b7b82 */ /* 0x000e620000000800 */
[----:B--2---:R-:W-:Y:S01]  /*66f0*/  IMAD R26, R6, R9, R23 ;  /* 0x00000009061a7224 */ /* 0x004fe200078e0217 */
[----:B------:R-:W-:Y:S02]  /*6700*/  LOP3.LUT R23, RZ, R4, RZ, 0x33, !PT ;  /* 0x00000004ff177212 */ /* 0x000fe400078e33ff */
[----:B------:R-:W-:Y:S01]  /*6710*/  SHF.R.U32.HI R5, RZ, R11, R3 ;  /* 0x0000000bff057219 */ /* 0x000fe20000011603 */
[----:B------:R-:W-:-:S03]  /*6720*/  IMAD.MOV.U32 R4, RZ, RZ, R14 ;  /* 0x000000ffff047224 */ /* 0x000fc600078e000e */
[----:B------:R-:W2:Y:S08]  /*6730*/  LDC R28, c[0x0][0x8e0] ;  /* 0x00023800ff1c7b82 */ /* 0x000eb00000000800 */
[----:B------:R-:W1:Y:S01]  /*6740*/  LDC R30, c[0x0][0x8b8] ;  /* 0x00022e00ff1e7b82 */ /* 0x000e620000000800 */
[----:B---34-:R-:W-:Y:S05]  /*6750*/  @!P0 BRA `(.L_x_128) ;  /* 0x0000000000288947 */ /* 0x018fea0003800000 */
[----:B------:R-:W3:Y:S02]  /*6760*/  LDC R3, c[0x0][0x8f4] ;  /* 0x00023d00ff037b82 */ /* 0x000ee40000000800 */
[----:B---3--:R-:W-:-:S04]  /*6770*/  IADD3 R3, P0, R14, R3, RZ ;  /* 0x000000030e037210 */ /* 0x008fc80007f1e0ff */
[----:B------:R-:W-:-:S05]  /*6780*/  IADD3.X R11, RZ, R5, RZ, P0, !PT ;  /* 0x00000005ff0b7210 */ /* 0x000fca00007fe4ff */
[----:B------:R-:W-:-:S04]  /*6790*/  IMAD.WIDE.U32 R4, R11, R20, RZ ;  /* 0x000000140b047225 */ /* 0x000fc800078e00ff */
[----:B------:R-:W-:-:S04]  /*67a0*/  IMAD.WIDE.U32 R6, P0, R3, R21, R4 ;  /* 0x0000001503067225 */ /* 0x000fc80007800004 */
[----:B------:R-:W-:Y:S01]  /*67b0*/  IMAD.WIDE.U32 R4, R3, R20, RZ ;  /* 0x0000001403047225 */ /* 0x000fe200078e00ff */
[----:B------:R-:W-:-:S03]  /*67c0*/  MOV R8, R7 ;  /* 0x0000000700087202 */ /* 0x000fc60000000f00 */
[----:B------:R-:W-:Y:S01]  /*67d0*/  IMAD.X R9, RZ, RZ, RZ, P0 ;  /* 0x000000ffff097224 */ /* 0x000fe200000e06ff */
[----:B------:R-:W-:-:S05]  /*67e0*/  IADD3 RZ, P0, R5, R6, RZ ;  /* 0x0000000605ff7210 */ /* 0x000fca0007f1e0ff */
[----:B------:R-:W-:-:S08]  /*67f0*/  IMAD.WIDE.U32.X R4, R11, R21, R8, P0 ;  /* 0x000000150b047225 */ /* 0x000fd000000e0408 */
.L_x_128:
[----:B------:R-:W-:Y:S01]  /*6800*/  ISETP.NE.AND P0, PT, R2, 0x1, PT ;  /* 0x000000010200780c */ /* 0x000fe20003f05270 */
[----:B------:R-:W-:Y:S01]  /*6810*/  IMAD.MOV R15, RZ, RZ, -R15 ;  /* 0x000000ffff0f7224 */ /* 0x000fe200078e0a0f */
[----:B-1----:R-:W-:Y:S02]  /*6820*/  SHF.R.U64 R0, R4, R27, R5 ;  /* 0x0000001b04007219 */ /* 0x002fe40000001205 */
[----:B------:R-:W-:Y:S02]  /*6830*/  LOP3.LUT R23, R10, R23, RZ, 0xc0, !PT ;  /* 0x000000170a177212 */ /* 0x000fe400078ec0ff */
[----:B------:R-:W-:Y:S01]  /*6840*/  IADD3 R5, R25, -0x1, RZ ;  /* 0xffffffff19057810 */ /* 0x000fe20007ffe0ff */
[----:B------:R-:W-:Y:S01]  /*6850*/  IMAD.MOV R3, RZ, RZ, -R0 ;  /* 0x000000ffff037224 */ /* 0x000fe200078e0a00 */
[----:B------:R-:W-:Y:S01]  /*6860*/  R2UR UR47, R31 ;  /* 0x000000001f2f72ca */ /* 0x000fe200000e0000 */
[----:B------:R-:W-:Y:S01]  /*6870*/  IMAD R23, R29, R0, R23 ;  /* 0x000000001d177224 */ /* 0x000fe200078e0217 */
[----:B------:R-:W-:Y:S01]  /*6880*/  LOP3.LUT R5, R12, R5, RZ, 0xc0, !PT ;  /* 0x000000050c057212 */ /* 0x000fe200078ec0ff */
[----:B--2---:R-:W-:Y:S01]  /*6890*/  IMAD R0, R3, R28, R14 ;  /* 0x0000001c03007224 */ /* 0x004fe200078e020e */
[----:B------:R-:W-:Y:S01]  /*68a0*/  MOV R3, 0x1 ;  /* 0x0000000100037802 */ /* 0x000fe20000000f00 */
[----:B------:R-:W-:-:S02]  /*68b0*/  @P0 IMAD R26, R24, R15, R13 ;  /* 0x0000000f181a0224 */ /* 0x000fc400078e020d */
[----:B------:R-:W-:Y:S02]  /*68c0*/  IMAD R0, R0, R25, R5 ;  /* 0x0000001900007224 */ /* 0x000fe400078e0205 */
[----:B------:R-:W-:-:S05]  /*68d0*/  IMAD R23, R23, R30, R26 ;  /* 0x0000001e17177224 */ /* 0x000fca00078e021a */
[----:B------:R-:W-:Y:S02]  /*68e0*/  SEL R156, R0, R23, !P0 ;  /* 0x00000017009c7207 */ /* 0x000fe40004000000 */
[----:B------:R-:W-:-:S07]  /*68f0*/  SEL R23, R23, R0, !P0 ;  /* 0x0000000017177207 */ /* 0x000fce0004000000 */
.L_x_126:
[----:B------:R-:W-:Y:S01]  /*6900*/  UIADD3 UR50, UR51, UR50, URZ ;  /* 0x0000003233327290 */ /* 0x000fe2000fffe03f */
[----:B------:R-:W-:Y:S01]  /*6910*/  LOP3.LUT P0, RZ, R3, 0xff, RZ, 0xc0, !PT ;  /* 0x000000ff03ff7812 */ /* 0x000fe2000780c0ff */
[----:B------:R-:W-:Y:S02]  /*6920*/  UIADD3 UR48, UR48, 0x8, URZ ;  /* 0x0000000830307890 */ /* 0x000fe4000fffe03f */
[----:B------:R-:W-:Y:S02]  /*6930*/  USHF.R.U32.HI UR4, URZ, 0x2, UR50 ;  /* 0x000000023f047899 */ /* 0x000fe40008011632 */
[----:B------:R-:W-:Y:S02]  /*6940*/  UISETP.GT.U32.AND UP0, UPT, UR50, 0x3, UPT ;  /* 0x000000033200788c */ /* 0x000fe4000bf04070 */
[----:B------:R-:W-:Y:S02]  /*6950*/  ULOP3.LUT UR4, UR4, 0x1, URZ, 0xc0, !UPT ;  /* 0x0000000104047892 */ /* 0x000fe4000f8ec03f */
[----:B------:R-:W-:-:S02]  /*6960*/  UISETP.LT.U32.AND UP1, UPT, UR51, 0x4, UP0 ;  /* 0x000000043300788c */ /* 0x000fc40008721070 */
[----:B------:R-:W-:Y:S02]  /*6970*/  UISETP.NE.U32.AND UP2, UPT, UR4, 0x1, UPT ;  /* 0x000000010400788c */ /* 0x000fe4000bf45070 */
[----:B------:R-:W-:Y:S02]  /*6980*/  USEL UR5, URZ, 0x1, !UP1 ;  /* 0x000000013f057887 */ /* 0x000fe4000c800000 */
[----:B------:R-:W-:Y:S02]  /*6990*/  UISETP.GT.U32.AND UP0, UPT, UR51, 0x3, !UP2 ;  /* 0x000000033300788c */ /* 0x000fe4000d704070 */
[----:B------:R-:W-:Y:S02]  /*69a0*/  ULOP3.LUT UR50, UR50, 0x3, URZ, 0xc0, !UPT ;  /* 0x0000000332327892 */ /* 0x000fe4000f8ec03f */
[----:B------:R-:W-:-:S04]  /*69b0*/  USEL UR4, URZ, 0x1, !UP0 ;  /* 0x000000013f047887 */ /* 0x000fc8000c000000 */
[----:B------:R-:W-:Y:S01]  /*69c0*/  ULOP3.LUT UR49, UR4, UR49, UR5, 0x96, !UPT ;  /* 0x0000003104317292 */ /* 0x000fe2000f8e9605 */
[----:B------:R-:W-:Y:S11]  /*69d0*/  @P0 BRA `(.L_x_129) ;  /* 0xffffffa8009c0947 */ /* 0x000ff6000383ffff */
[----:B------:R-:W-:-:S13]  /*69e0*/  PLOP3.LUT P0, PT, PT, PT, PT, 0x8, 0x0 ;  /* 0x000000000000781c */ /* 0x000fda0003f0e170 */
.L_x_17:
[----:B------:R-:W-:Y:S05]  /*69f0*/  @P0 BRA `(.L_x_9) ;  /* 0x0000003000100947 */ /* 0x000fea0003800000 */
[----:B------:R-:W-:Y:S01]  /*6a00*/  ULDC.64 UR6, c[0x0][0x588] ;  /* 0x0001620000067ab9 */ /* 0x000fe20000000a00 */
[----:B------:R-:W-:Y:S01]  /*6a10*/  ISETP.NE.AND.EX P1, PT, R160, RZ, PT, P1 ;  /* 0x000000ffa000720c */ /* 0x000fe20003f25310 */
[----:B------:R-:W-:-:S04]  /*6a20*/  DEPBAR.LE SB0, 0x0 ;  /* 0x000080000000791a */ /* 0x000fc80000000000 */
[----:B------:R-:W-:Y:S01]  /*6a30*/  ISETP.NE.U32.AND P0, PT, RZ, UR6, PT ;  /* 0x00000006ff007c0c */ /* 0x000fe2000bf05070 */
[----:B------:R-:W-:Y:S03]  /*6a40*/  BSSY B0, `(.L_x_130) ;  /* 0x0000014000007945 */ /* 0x000fe60003800000 */
[----:B------:R-:W-:-:S13]  /*6a50*/  ISETP.NE.AND.EX P0, PT, RZ, UR7, PT, P0 ;  /* 0x00000007ff007c0c */ /* 0x000fda000bf05300 */
[----:B------:R-:W-:Y:S05]  /*6a60*/  @P0 BRA P1, `(.L_x_131) ;  /* 0x0000000000440947 */ /* 0x000fea0000800000 */
[----:B------:R-:W-:-:S04]  /*6a70*/  ISETP.NE.U32.AND P0, PT, R159, RZ, PT ;  /* 0x000000ff9f00720c */ /* 0x000fc80003f05070 */
[----:B------:R-:W-:-:S13]  /*6a80*/  ISETP.NE.AND.EX P0, PT, R160, RZ, PT, P0 ;  /* 0x000000ffa000720c */ /* 0x000fda0003f05300 */
[----:B------:R-:W-:Y:S05]  /*6a90*/  @!P0 BRA `(.L_x_132) ;  /* 0x00000000002c8947 */ /* 0x000fea0003800000 */
[----:B------:R-:W-:-:S13]  /*6aa0*/  LOP3.LUT P0, RZ, R152, 0xff, RZ, 0xc0, !PT ;  /* 0x000000ff98ff7812 */ /* 0x000fda000780c0ff */
[----:B------:R-:W-:Y:S05]  /*6ab0*/  @!P0 BRA `(.L_x_133) ;  /* 0x0000000000108947 */ /* 0x000fea0003800000 */
[----:B-----5:R-:W-:-:S13]  /*6ac0*/  FSETP.NEU.AND P0, PT, R154, RZ, PT ;  /* 0x000000ff9a00720b */ /* 0x020fda0003f0d000 */
[----:B------:R-:W-:Y:S05]  /*6ad0*/  @!P0 BREAK B0 ;  /* 0x0000000000008942 */ /* 0x000fea0003800000 */
[----:B------:R-:W-:Y:S05]  /*6ae0*/  @P0 BRA `(.L_x_131) ;  /* 0x0000000000240947 */ /* 0x000fea0003800000 */
[----:B------:R-:W-:Y:S05]  /*6af0*/  BRA `(.L_x_9) ;  /* 0x0000002c00d07947 */ /* 0x000fea0003800000 */
.L_x_133:
[----:B------:R-:W-:-:S04]  /*6b00*/  ISETP.NE.U32.AND P0, PT, RZ, UR6, PT ;  /* 0x00000006ff007c0c */ /* 0x000fc8000bf05070 */
[----:B------:R-:W-:-:S13]  /*6b10*/  ISETP.NE.AND.EX P0, PT, RZ, UR7, PT, P0 ;  /* 0x00000007ff007c0c */ /* 0x000fda000bf05300 */
[----:B------:R-:W-:Y:S05]  /*6b20*/  @!P0 BREAK B0 ;  /* 0x0000000000008942 */ /* 0x000fea0003800000 */
[----:B------:R-:W-:Y:S05]  /*6b30*/  @P0 BRA `(.L_x_131) ;  /* 0x0000000000100947 */ /* 0x000fea0003800000 */
[----:B------:R-:W-:Y:S05]  /*6b40*/  BRA `(.L_x_9) ;  /* 0x0000002c00bc7947 */ /* 0x000fea0003800000 */
.L_x_132:
[----:B-----5:R-:W-:-:S13]  /*6b50*/  FSETP.NEU.AND P0, PT, R154, RZ, PT ;  /* 0x000000ff9a00720b */ /* 0x020fda0003f0d000 */
[----:B------:R-:W-:Y:S05]  /*6b60*/  @!P0 BREAK B0 ;  /* 0x0000000000008942 */ /* 0x000fea0003800000 */
[----:B------:R-:W-:Y:S05]  /*6b70*/  @!P0 BRA `(.L_x_9) ;  /* 0x0000002c00b08947 */ /* 0x000fea0003800000 */
.L_x_131:
[----:B------:R-:W-:Y:S05]  /*6b80*/  BSYNC B0 ;  /* 0x0000000000007941 */ /* 0x000fea0003800000 */
.L_x_130:
[----:B------:R-:W-:-:S04]  /*6b90*/  LOP3.LUT R19, R19, 0x1, RZ, 0xfc, !PT ;  /* 0x0000000113137812 */ /* 0x000fc800078efcff */
[----:B------:R-:W-:-:S13]  /*6ba0*/  ISETP.NE.AND P0, PT, R19, 0x3, PT ;  /* 0x000000031300780c */ /* 0x000fda0003f05270 */
[----:B------:R-:W-:Y:S05]  /*6bb0*/  @!P0 BRA `(.L_x_134) ;  /* 0x0000000000048947 */ /* 0x000fea0003800000 */
[----:B------:R-:W-:Y:S01]  /*6bc0*/  BPT.TRAP 0x1 ;  /* 0x000000040000795c */ /* 0x000fe20000300000 */
.L_x_134:
[----:B------:R-:W3:Y:S01]  /*6bd0*/  S2UR UR5, SR_CgaCtaId ;  /* 0x00000000000579c3 */ /* 0x000ee20000008800 */
[----:B------:R-:W-:Y:S02]  /*6be0*/  UMOV UR4, 0x400 ;  /* 0x0000040000047882 */ /* 0x000fe40000000000 */
[----:B---3--:R-:W-:-:S04]  /*6bf0*/  ULEA UR4, UR5, UR4, 0x18 ;  /* 0x0000000405047291 */ /* 0x008fc8000f8ec03f */
[----:B------:R-:W-:-:S04]  /*6c00*/  ULEA UR4, UR36, UR4, 0x3 ;  /* 0x0000000424047291 */ /* 0x000fc8000f8e183f */
[----:B------:R-:W-:-:S04]  /*6c10*/  UIADD3 UR4, UR4, 0x60, URZ ;  /* 0x0000006004047890 */ /* 0x000fc8000fffe03f */
[----:B------:R-:W-:-:S09]  /*6c20*/  UPRMT UR4, UR5, 0x654, UR4 ;  /* 0x0000065405047896 */ /* 0x000fd20008000004 */
[----:B------:R-:W-:Y:S01]  /*6c30*/  SYNCS.ARRIVE.TRANS64.RED.A1T0 RZ, [UR4], RZ ;  /* 0x000000ffffff79a7 */ /* 0x000fe20008100404 */
[----:B------:R-:W-:Y:S05]  /*6c40*/  BRA `(.L_x_9) ;  /* 0x0000002c007c7947 */ /* 0x000fea0003800000 */
.L_x_8:
[----:B------:R-:W-:Y:S01]  /*6c50*/  ULDC.64 UR4, c[0x0][0x8f8] ;  /* 0x00023e0000047ab9 */ /* 0x000fe20000000a00 */
[----:B------:R-:W-:Y:S01]  /*6c60*/  PRMT R11, RZ, 0x7610, R11 ;  /* 0x00007610ff0b7816 */ /* 0x000fe2000000000b */
[----:B------:R-:W-:Y:S01]  /*6c70*/  IMAD.MOV.U32 R7, RZ, RZ, -0x1 ;  /* 0xffffffffff077424 */ /* 0x000fe200078e00ff */
[----:B------:R-:W-:Y:S01]  /*6c80*/  ISETP.GE.U32.AND P0, PT, R16, UR4, PT ;  /* 0x0000000410007c0c */ /* 0x000fe2000bf06070 */
[----:B------:R-:W-:Y:S01]  /*6c90*/  IMAD.MOV.U32 R13, RZ, RZ, -0x1 ;  /* 0xffffffffff0d7424 */ /* 0x000fe200078e00ff */
[----:B------:R-:W-:Y:S02]  /*6ca0*/  MOV R6, 0xffffffff ;  /* 0xffffffff00067802 */ /* 0x000fe40000000f00 */
[----:B------:R-:W-:-:S13]  /*6cb0*/  ISETP.GE.U32.AND.EX P0, PT, R17, UR5, PT, P0 ;  /* 0x0000000511007c0c */ /* 0x000fda000bf06100 */
        /* <DEDUP_REMOVED lines=10> */
[----:B-1----:R-:W-:-:S04]  /*6d60*/  IADD3 R11, P0, R16, R7, RZ ;  /* 0x00000007100b7210 */ /* 0x002fc80007f1e0ff */
        /* <DEDUP_REMOVED lines=8> */
.L_x_136:
[-CC-:B------:R-:W-:Y:S01]  /*6df0*/  SHF.R.U64 R20, R14, R24.reuse, R15.reuse ;  /* 0x000000180e147219 */ /* 0x180fe2000000120f */
[----:B------:R-:W1:Y:S01]  /*6e00*/  LDC R28, c[0x0][0x8c0] ;  /* 0x00023000ff1c7b82 */ /* 0x000e620000000800 */
[----:B------:R-:W-:Y:S01]  /*6e10*/  SHF.R.U32.HI R6, RZ, R24, R15 ;  /* 0x00000018ff067219 */ /* 0x000fe2000001160f */
[----:B------:R-:W-:Y:S01]  /*6e20*/  ULDC UR4, c[0x0][0x150] ;  /* 0x0000540000047ab9 */ /* 0x000fe20000000800 */
[----:B------:R-:W-:Y:S02]  /*6e30*/  IADD3 R9, P0, RZ, -R20, RZ ;  /* 0x80000014ff097210 */ /* 0x000fe40007f1e0ff */
[----:B------:R-:W-:Y:S02]  /*6e40*/  I2FP.F32.U32 R11, R8 ;  /* 0x00000008000b7245 */ /* 0x000fe40000201000 */
[----:B------:R-:W-:Y:S01]  /*6e50*/  MOV R13, 0xffffffff ;  /* 0xffffffff000d7802 */ /* 0x000fe20000000f00 */
[----:B------:R-:W2:Y:S01]  /*6e60*/  LDC.64 R30, c[0x0][0x8e8] ;  /* 0x00023a00ff1e7b82 */ /* 0x000ea20000000a00 */
[----:B------:R-:W-:-:S02]  /*6e70*/  IMAD.X R7, RZ, RZ, ~R6, P0 ;  /* 0x000000ffff077224 */ /* 0x000fc400000e0e06 */
[----:B------:R-:W-:Y:S01]  /*6e80*/  FMUL R11, R11, UR4 ;  /* 0x000000040b0b7c20 */ /* 0x000fe20008400000 */
[----:B------:R-:W-:Y:S01]  /*6e90*/  ULDC UR4, c[0x0][0x154] ;  /* 0x0000550000047ab9 */ /* 0x000fe20000000800 */
[-C--:B------:R-:W-:Y:S02]  /*6ea0*/  IMAD R12, R7, R26.reuse, RZ ;  /* 0x0000001a070c7224 */ /* 0x080fe400078e02ff */
[C---:B------:R-:W-:Y:S01]  /*6eb0*/  IMAD.WIDE.U32 R6, R9.reuse, R26, R16 ;  /* 0x0000001a09067225 */ /* 0x040fe200078e0010 */
[----:B------:R-:W3:Y:S01]  /*6ec0*/  LDC R24, c[0x0][0x8b0] ;  /* 0x00022c00ff187b82 */ /* 0x000ee20000000800 */
[----:B------:R-:W4:Y:S02]  /*6ed0*/  F2I.U32.TRUNC.NTZ R11, R11 ;  /* 0x0000000b000b7305 */ /* 0x000f24000020f000 */
[----:B------:R-:W-:-:S05]  /*6ee0*/  IMAD R9, R9, R27, R12 ;  /* 0x0000001b09097224 */ /* 0x000fca00078e020c */
[----:B------:R-:W-:Y:S01]  /*6ef0*/  IADD3 R7, R7, R9, RZ ;  /* 0x0000000907077210 */ /* 0x000fe20007ffe0ff */
[----:B------:R-:W3:Y:S03]  /*6f00*/  LDC R25, c[0x0][0x148] ;  /* 0x00005200ff197b82 */ /* 0x000ee60000000800 */
[--C-:B-1----:R-:W-:Y:S02]  /*6f10*/  SHF.R.U64 R14, R6, R28, R7.reuse ;  /* 0x0000001c060e7219 */ /* 0x102fe40000001207 */
[----:B------:R-:W-:Y:S02]  /*6f20*/  I2FP.F32.U32 R6, R10 ;  /* 0x0000000a00067245 */ /* 0x000fe40000201000 */
[----:B--2---:R-:W-:Y:S01]  /*6f30*/  ISETP.NE.U32.AND P0, PT, R30, RZ, PT ;  /* 0x000000ff1e00720c */ /* 0x004fe20003f05070 */
[----:B------:R-:W1:Y:S01]  /*6f40*/  LDC R9, c[0x0][0x144] ;  /* 0x00005100ff097b82 */ /* 0x000e620000000800 */
[----:B------:R-:W-:Y:S01]  /*6f50*/  SHF.R.U32.HI R7, RZ, R28, R7 ;  /* 0x0000001cff077219 */ /* 0x000fe20000011607 */
[----:B------:R-:W-:Y:S01]  /*6f60*/  FMUL R12, R6, UR4 ;  /* 0x00000004060c7c20 */ /* 0x000fe20008400000 */
[----:B------:R-:W-:Y:S01]  /*6f70*/  ISETP.NE.AND.EX P0, PT, R31, RZ, PT, P0 ;  /* 0x000000ff1f00720c */ /* 0x000fe20003f05300 */
[----:B------:R-:W-:Y:S01]  /*6f80*/  ULDC UR4, c[0x0][0x900] ;  /* 0x0002400000047ab9 */ /* 0x000fe20000000800 */
[----:B----4-:R-:W-:Y:S01]  /*6f90*/  IMAD.MOV R11, RZ, RZ, -R11 ;  /* 0x000000ffff0b7224 */ /* 0x010fe200078e0a0b */
[----:B------:R-:W-:-:S02]  /*6fa0*/  SHF.L.U32 R32, R13, UR4, RZ ;  /* 0x000000040d207c19 */ /* 0x000fc400080006ff */
[----:B------:R-:W2:Y:S01]  /*6fb0*/  LDC R26, c[0x0][0x8a8] ;  /* 0x00022a00ff1a7b82 */ /* 0x000ea20000000800 */
[-CC-:B---3--:R-:W-:Y:S02]  /*6fc0*/  SHF.R.U64 R21, R14, R24.reuse, R7.reuse ;  /* 0x000000180e157219 */ /* 0x188fe40000001207 */
[----:B------:R-:W-:Y:S02]  /*6fd0*/  SHF.R.U32.HI R6, RZ, R24, R7 ;  /* 0x00000018ff067219 */ /* 0x000fe40000011607 */
[----:B------:R3:W4:Y:S02]  /*6fe0*/  F2I.U32.TRUNC.NTZ R24, R12 ;  /* 0x0000000c00187305 */ /* 0x000724000020f000 */
[--C-:B------:R-:W-:Y:S01]  /*6ff0*/  SHF.R.U64 R23, R21, UR4, R6.reuse ;  /* 0x0000000415177c19 */ /* 0x100fe20008001206 */
[----:B------:R-:W2:Y:S01]  /*7000*/  LDC R27, c[0x0][0x8f0] ;  /* 0x00023c00ff1b7b82 */ /* 0x000ea20000000800 */
[----:B------:R-:W-:-:S03]  /*7010*/  SHF.R.U32.HI R7, RZ, UR4, R6 ;  /* 0x00000004ff077c19 */ /* 0x000fc60008011606 */
[----:B------:R-:W-:-:S04]  /*7020*/  IMAD.MOV.U32 R6, RZ, RZ, R23 ;  /* 0x000000ffff067224 */ /* 0x000fc800078e0017 */
[----:B------:R-:W2:Y:S01]  /*7030*/  LDC R29, c[0x0][0x8e0] ;  /* 0x00023800ff1d7b82 */ /* 0x000ea20000000800 */
[----:B-1----:R-:W-:-:S07]  /*7040*/  IMAD R28, R9, R11, R8 ;  /* 0x0000000b091c7224 */ /* 0x002fce00078e0208 */
        /* <DEDUP_REMOVED lines=12> */
.L_x_137:
[----:B------:R-:W-:Y:S01]  /*7110*/  ISETP.NE.AND P0, PT, R2, 0x1, PT ;  /* 0x000000010200780c */ /* 0x000fe20003f05270 */
[----:B------:R-:W-:Y:S01]  /*7120*/  USHF.L.U32 UR4, UR38, UR4, URZ ;  /* 0x0000000426047299 */ /* 0x000fe2000800063f */
[----:B------:R-:W-:Y:S01]  /*7130*/  LOP3.LUT R32, RZ, R32, RZ, 0x33, !PT ;  /* 0x00000020ff207212 */ /* 0x000fe200078e33ff */
[----:B------:R-:W-:Y:S01]  /*7140*/  IMAD.MOV R24, RZ, RZ, -R24 ;  /* 0x000000ffff187224 */ /* 0x000fe200078e0a18 */
[----:B--2---:R-:W-:Y:S01]  /*7150*/  SHF.R.U64 R7, R6, R27, R7 ;  /* 0x0000001b06077219 */ /* 0x004fe20000001207 */
[----:B------:R-:W-:Y:S01]  /*7160*/  IMAD.MOV.U32 R13, RZ, RZ, R20 ;  /* 0x000000ffff0d7224 */ /* 0x000fe200078e0014 */
[----:B------:R-:W-:Y:S02]  /*7170*/  LOP3.LUT R6, R21, R32, RZ, 0xc0, !PT ;  /* 0x0000002015067212 */ /* 0x000fe400078ec0ff */
[----:B------:R-:W-:Y:S01]  /*7180*/  IADD3 R9, R26, -0x1, RZ ;  /* 0xffffffff1a097810 */ /* 0x000fe20007ffe0ff */
[----:B------:R-:W-:Y:S01]  /*7190*/  IMAD.MOV R8, RZ, RZ, -R7 ;  /* 0x000000ffff087224 */ /* 0x000fe200078e0a07 */
[----:B------:R-:W-:Y:S01]  /*71a0*/  MOV R11, 0x1 ;  /* 0x00000001000b7802 */ /* 0x000fe20000000f00 */
[----:B------:R-:W-:Y:S01]  /*71b0*/  IMAD R7, R7, UR4, R6 ;  /* 0x0000000407077c24 */ /* 0x000fe2000f8e0206 */
[----:B------:R-:W-:Y:S01]  /*71c0*/  LOP3.LUT R9, R14, R9, RZ, 0xc0, !PT ;  /* 0x000000090e097212 */ /* 0x000fe200078ec0ff */
[----:B------:R-:W-:-:S02]  /*71d0*/  @P0 IMAD R28, R25, R24, R10 ;  /* 0x00000018191c0224 */ /* 0x000fc400078e020a */
[----:B------:R-:W-:Y:S02]  /*71e0*/  IMAD R6, R8, R29, R23 ;  /* 0x0000001d08067224 */ /* 0x000fe400078e0217 */
[----:B-1----:R-:W-:Y:S02]  /*71f0*/  IMAD R7, R7, R33, R28 ;  /* 0x0000002107077224 */ /* 0x002fe400078e021c */
[----:B------:R-:W-:-:S05]  /*7200*/  IMAD R8, R6, R26, R9 ;  /* 0x0000001a06087224 */ /* 0x000fca00078e0209 */
[----:B------:R-:W-:Y:S02]  /*7210*/  SEL R6, R8, R7, !P0 ;  /* 0x0000000708067207 */ /* 0x000fe40004000000 */
[----:B------:R-:W-:-:S07]  /*7220*/  SEL R7, R7, R8, !P0 ;  /* 0x0000000807077207 */ /* 0x000fce0004000000 */
.L_x_135:
[----:B------:R-:W-:-:S08]  /*7230*/  NOP ;  /* 0x0000000000007918 */ /* 0x000fd00000000000 */
[----:B------:R-:W1:-:S00]  /*7240*/  USETMAXREG.DEALLOC.CTAPOOL 0x28 ;  /* 0x00000028000079c8 */ /* 0x000e4000080e0500 */
[----:B-1----:R-:W-:-:S13]  /*7250*/  ISETP.NE.AND P0, PT, R0, 0x1, PT ;  /* 0x000000010000780c */ /* 0x002fda0003f05270 */
[----:B------:R-:W-:Y:S05]  /*7260*/  @!P0 BRA `(.L_x_9) ;  /* 0x0000002400f48947 */ /* 0x000fea0003800000 */
[----:B------:R-:W-:Y:S05]  /*7270*/  @!P3 BRA `(.L_x_138) ;  /* 0x000000180010b947 */ /* 0x000fea0003800000 */
[----:B------:R-:W-:-:S04]  /*7280*/  PRMT R3, R3, 0x9910, RZ ;  /* 0x0000991003037816 */ /* 0x000fc800000000ff */
[----:B------:R-:W-:-:S04]  /*7290*/  ISETP.NE.AND P0, PT, R3, RZ, PT ;  /* 0x000000ff0300720c */ /* 0x000fc80003f05270 */
[----:B------:R-:W-:-:S13]  /*72a0*/  ISETP.NE.OR P0, PT, R0, 0x2, !P0 ;  /* 0x000000020000780c */ /* 0x000fda0004705670 */
[----:B------:R-:W-:Y:S05]  /*72b0*/  @P0 BRA `(.L_x_9) ;  /* 0x0000002400e00947 */ /* 0x000fea0003800000 */
[----:B------:R-:W-:-:S13]  /*72c0*/  LOP3.LUT P1, RZ, R11, 0xff, RZ, 0xc0, !PT ;  /* 0x000000ff0bff7812 */ /* 0x000fda000782c0ff */
[----:B------:R-:W-:Y:S05]  /*72d0*/  @!P1 BRA `(.L_x_139) ;  /* 0x0000000000189947 */ /* 0x000fea0003800000 */
[----:B------:R-:W-:Y:S01]  /*72e0*/  UMOV UR4, 0x400 ;  /* 0x0000040000047882 */ /* 0x000fe20000000000 */
[----:B------:R-:W-:Y:S01]  /*72f0*/  MOV R0, RZ ;  /* 0x000000ff00007202 */ /* 0x000fe20000000f00 */
[----:B------:R-:W-:-:S03]  /*7300*/  ULEA UR4, UR37, UR4, 0x18 ;  /* 0x0000000425047291 */ /* 0x000fc6000f8ec03f */
[----:B------:R-:W-:-:S06]  /*7310*/  SHF.L.U32 R0, R0, 0x1f, RZ ;  /* 0x0000001f00007819 */ /* 0x000fcc00000006ff */
[----:B------:R-:W1:Y:S02]  /*7320*/  SYNCS.PHASECHK.TRANS64.TRYWAIT P0, [UR4+0x88], R0 ;  /* 0x00008800ff0075a7 */ /* 0x000e640008000144 */
[----:B-1----:R-:W-:Y:S05]  /*7330*/  @!P0 BRA `(.L_x_140) ;  /* 0x0000002800988947 */ /* 0x002fea0003800000 */
.L_x_139:
[----:B------:R-:W-:Y:S01]  /*7340*/  PRMT R8, RZ, 0x7610, R8 ;  /* 0x00007610ff087816 */ /* 0x000fe20000000008 */
[----:B------:R-:W-:Y:S06]  /*7350*/  @P2 BRA `(.L_x_141) ;  /* 0x0000000000242947 */ /* 0x000fec0003800000 */
[----:B------:R-:W-:Y:S02]  /*7360*/  ULDC.64 UR4, c[0x0][0x588] ;  /* 0x0001620000047ab9 */ /* 0x000fe40000000a00 */
[----:B------:R-:W-:-:S04]  /*7370*/  ISETP.NE.U32.AND P0, PT, RZ, UR4, PT ;  /* 0x00000004ff007c0c */ /* 0x000fc8000bf05070 */
[----:B------:R-:W-:-:S13]  /*7380*/  ISETP.NE.AND.EX P0, PT, RZ, UR5, PT, P0 ;  /* 0x00000005ff007c0c */ /* 0x000fda000bf05300 */
[----:B------:R-:W-:Y:S05]  /*7390*/  @!P0 BRA `(.L_x_142) ;  /* 0x00000000000c8947 */ /* 0x000fea0003800000 */
[----:B------:R2:W5:Y:S01]  /*73a0*/  LDG.E R12, desc[UR42][R4.64] ;  /* 0x0000002a040c7981 */ /* 0x000562000c1e1900 */
[----:B------:R-:W-:Y:S01]  /*73b0*/  IMAD.MOV.U32 R8, RZ, RZ, 0x1 ;  /* 0x00000001ff087424 */ /* 0x000fe200078e00ff */
[----:B------:R-:W-:Y:S06]  /*73c0*/  BRA `(.L_x_141) ;  /* 0x0000000000087947 */ /* 0x000fec0003800000 */
.L_x_142:
[----:B------:R-:W3:Y:S01]  /*73d0*/  LDC R12, c[0x0][0x580] ;  /* 0x00016000ff0c7b82 */ /* 0x000ee20000000800 */
[----:B------:R-:W-:-:S07]  /*73e0*/  MOV R8, 0x1 ;  /* 0x0000000100087802 */ /* 0x000fce0000000f00 */
.L_x_141:
[----:B------:R-:W-:Y:S05]  /*73f0*/  @!P1 BRA `(.L_x_143) ;  /* 0x0000001400389947 */ /* 0x000fea0003800000 */
[----:B-1----:R-:W1:Y:S01]  /*7400*/  LDC R3, c[0x0][0x8a8] ;  /* 0x00022a00ff037b82 */ /* 0x002e620000000800 */
[----:B------:R-:W-:Y:S01]  /*7410*/  IMAD.MOV.U32 R0, RZ, RZ, -0x1 ;  /* 0xffffffffff007424 */ /* 0x000fe200078e00ff */
[----:B------:R-:W-:Y:S01]  /*7420*/  ULDC UR4, c[0x0][0x900] ;  /* 0x0002400000047ab9 */ /* 0x000fe20000000800 */
[----:B------:R-:W-:Y:S01]  /*7430*/  LOP3.LUT R9, R19, 0x2, RZ, 0xfc, !PT ;  /* 0x0000000213097812 */ /* 0x000fe200078efcff */
[----:B------:R-:W-:Y:S02]  /*7440*/  USHF.L.U32 UR21, UR38, UR4, URZ ;  /* 0x0000000426157299 */ /* 0x000fe4000800063f */
[----:B------:R-:W-:Y:S01]  /*7450*/  SHF.L.U32 R0, R0, UR4, RZ ;  /* 0x0000000400007c19 */ /* 0x000fe200080006ff */
[----:B------:R-:W-:Y:S01]  /*7460*/  ULDC.64 UR22, c[0x0][0x198] ;  /* 0x0000660000167ab9 */ /* 0x000fe20000000a00 */
[----:B------:R-:W-:Y:S01]  /*7470*/  ULDC.64 UR4, c[0x0][0x588] ;  /* 0x0001620000047ab9 */ /* 0x000fe20000000a00 */
[----:B------:R-:W-:Y:S01]  /*7480*/  ULDC.64 UR6, c[0x0][0x8f8] ;  /* 0x00023e0000067ab9 */ /* 0x000fe20000000a00 */
[----:B------:R-:W-:Y:S01]  /*7490*/  LOP3.LUT R0, RZ, R0, RZ, 0x33, !PT ;  /* 0x00000000ff007212 */ /* 0x000fe200078e33ff */
[----:B------:R-:W-:Y:S01]  /*74a0*/  ULDC.64 UR14, c[0x0][0x590] ;  /* 0x00016400000e7ab9 */ /* 0x000fe20000000a00 */
[----:B-1----:R-:W-:-:S07]  /*74b0*/  IADD3 R3, R3, -0x1, RZ ;  /* 0xffffffff03037810 */ /* 0x002fce0007ffe0ff */
.L_x_199:
[----:B------:R-:W-:Y:S02]  /*74c0*/  ISETP.NE.U32.AND P0, PT, RZ, UR14, PT ;  /* 0x0000000eff007c0c */ /* 0x000fe4000bf05070 */
[----:B------:R-:W-:Y:S02]  /*74d0*/  R2UR UR19, R7 ;  /* 0x00000000071372ca */ /* 0x000fe400000e0000 */
[----:B------:R-:W-:Y:S02]  /*74e0*/  R2UR UR18, R6 ;  /* 0x00000000061272ca */ /* 0x000fe400000e0000 */
[----:B------:R-:W-:-:S09]  /*74f0*/  ISETP.NE.AND.EX P0, PT, RZ, UR15, PT, P0 ;  /* 0x0000000fff007c0c */ /* 0x000fd2000bf05300 */
[----:B------:R-:W-:Y:S02]  /*7500*/  USHF.L.U32 UR19, UR19, 0x8, URZ ;  /* 0x0000000813137899 */ /* 0x000fe4000800063f */
[----:B------:R-:W-:Y:S02]  /*7510*/  USHF.L.U32 UR18, UR18, 0x7, URZ ;  /* 0x0000000712127899 */ /* 0x000fe4000800063f */
[----:B---34-:R-:W-:Y:S10]  /*7520*/  @!P0 BRA `(.L_x_144) ;  /* 0x00000000002c8947 */ /* 0x018ff40003800000 */
[----:B------:R-:W-:-:S04]  /*7530*/  ISETP.NE.U32.AND P1, PT, RZ, UR4, PT ;  /* 0x00000004ff007c0c */ /* 0x000fc8000bf25070 */
[----:B------:R-:W-:-:S13]  /*7540*/  ISETP.NE.AND.EX P1, PT, RZ, UR5, PT, P1 ;  /* 0x00000005ff007c0c */ /* 0x000fda000bf25310 */
[----:B------:R-:W-:Y:S05]  /*7550*/  @!P1 BRA `(.L_x_145) ;  /* 0x0000000000189947 */ /* 0x000fea0003800000 */
[----:B--2---:R-:W1:Y:S01]  /*7560*/  LDC.64 R4, c[0x0][0x588] ;  /* 0x00016200ff047b82 */ /* 0x004e620000000a00 */
[----:B------:R-:W-:-:S04]  /*7570*/  IMAD R7, R13, UR14, RZ ;  /* 0x0000000e0d077c24 */ /* 0x000fc8000f8e02ff */
[----:B-1----:R-:W-:-:S05]  /*7580*/  IMAD.WIDE R4, R7, 0x4, R4 ;  /* 0x0000000407047825 */ /* 0x002fca00078e0204 */
[----:B---3-5:R4:W5:Y:S01]  /*7590*/  LDG.E R12, desc[UR42][R4.64] ;  /* 0x0000002a040c7981 */ /* 0x028962000c1e1900 */
[----:B------:R-:W-:Y:S01]  /*75a0*/  IMAD.MOV.U32 R8, RZ, RZ, 0x1 ;  /* 0x00000001ff087424 */ /* 0x000fe200078e00ff */
[----:B------:R-:W-:Y:S06]  /*75b0*/  BRA `(.L_x_144) ;  /* 0x0000000000087947 */ /* 0x000fec0003800000 */
.L_x_145:
[----:B---3-5:R-:W1:Y:S01]  /*75c0*/  LDC R12, c[0x0][0x580] ;  /* 0x00016000ff0c7b82 */ /* 0x028e620000000800 */
[----:B------:R-:W-:-:S07]  /*75d0*/  MOV R8, 0x1 ;  /* 0x0000000100087802 */ /* 0x000fce0000000f00 */
.L_x_144:
[----:B------:R-:W-:Y:S05]  /*75e0*/  @!P0 BRA `(.L_x_146) ;  /* 0x00000000001c8947 */ /* 0x000fea0003800000 */
[----:B------:R-:W-:-:S13]  /*75f0*/  LOP3.LUT P2, RZ, R8, 0xff, RZ, 0xc0, !PT ;  /* 0x000000ff08ff7812 */ /* 0x000fda000784c0ff */
[----:B--2-4-:R-:W2:Y:S02]  /*7600*/  @!P2 LDC.64 R4, c[0x0][0x588] ;  /* 0x00016200ff04ab82 */ /* 0x014ea40000000a00 */
[----:B--2---:R-:W-:-:S04]  /*7610*/  @!P2 ISETP.NE.U32.AND P0, PT, R4, RZ, PT ;  /* 0x000000ff0400a20c */ /* 0x004fc80003f05070 */
[----:B------:R-:W-:Y:S02]  /*7620*/  @!P2 ISETP.NE.AND.EX P1, PT, R5, RZ, PT, P0 ;  /* 0x000000ff0500a20c */ /* 0x000fe40003f25300 */
[----:B-1-3-5:R-:W-:Y:S02]  /*7630*/  @P2 FSETP.EQ.AND P0, PT, R12, RZ, PT ;  /* 0x000000ff0c00220b */ /* 0x02afe40003f02000 */
[----:B------:R-:W-:Y:S01]  /*7640*/  @!P2 PLOP3.LUT P0, PT, P1, PT, PT, 0x8, 0x0 ;  /* 0x000000000000a81c */ /* 0x000fe20000f0e170 */
[----:B------:R-:W-:-:S12]  /*7650*/  BRA `(.L_x_147) ;  /* 0x0000000000047947 */ /* 0x000fd80003800000 */
.L_x_146:
[----:B-1-3-5:R-:W-:-:S13]  /*7660*/  FSETP.EQ.AND P0, PT, R12, RZ, PT ;  /* 0x000000ff0c00720b */ /* 0x02afda0003f02000 */
.L_x_147:
[----:B------:R-:W-:Y:S02]  /*7670*/  ISETP.NE.AND P2, PT, R9, 0x3, PT ;  /* 0x000000030900780c */ /* 0x000fe40003f45270 */
[----:B------:R-:W-:-:S04]  /*7680*/  ELECT P1, URZ, PT ;  /* 0x00000000003f782f */ /* 0x000fc80003820000 */
[----:B------:R-:W-:-:S07]  /*7690*/  PLOP3.LUT P0, PT, P1, P0, PT, 0x20, 0x0 ;  /* 0x000000000000781c */ /* 0x000fce0000f00470 */
[----:B------:R-:W-:Y:S06]  /*76a0*/  @!P2 BRA `(.L_x_148) ;  /* 0x000000000004a947 */ /* 0x000fec0003800000 */
[----:B------:R-:W-:Y:S01]  /*76b0*/  BPT.TRAP 0x1 ;  /* 0x000000040000795c */ /* 0x000fe20000300000 */
.L_x_148:
[----:B------:R-:W1:Y:S01]  /*76c0*/  S2UR UR37, SR_CgaCtaId ;  /* 0x00000000002579c3 */ /* 0x000e620000008800 */
[----:B------:R-:W-:Y:S01]  /*76d0*/  UMOV UR13, 0x400 ;  /* 0x00000400000d7882 */ /* 0x000fe20000000000 */
[----:B--2-4-:R-:W-:-:S05]  /*76e0*/  IMAD.MOV.U32 R4, RZ, RZ, 0x1 ;  /* 0x00000001ff047424 */ /* 0x014fca00078e00ff */
[----:B------:R-:W-:Y:S01]  /*76f0*/  SHF.L.U32 R4, R4, 0x1f, RZ ;  /* 0x0000001f04047819 */ /* 0x000fe200000006ff */
[----:B-1----:R-:W-:-:S09]  /*7700*/  ULEA UR13, UR37, UR13, 0x18 ;  /* 0x0000000d250d7291 */ /* 0x002fd2000f8ec03f */
[----:B------:R-:W1:Y:S02]  /*7710*/  SYNCS.PHASECHK.TRANS64.TRYWAIT P1, [UR13+0x60], R4 ;  /* 0x00006004ff0075a7 */ /* 0x000e64000802014d */
[----:B-1----:R-:W-:Y:S05]  /*7720*/  @!P1 BRA `(.L_x_149) ;  /* 0x0000002400b49947 */ /* 0x002fea0003800000 */
.L_x_235:
[----:B------:R-:W-:Y:S04]  /*7730*/  BSSY B0, `(.L_x_150) ;  /* 0x000000e000007945 */ /* 0x000fe80003800000 */
[----:B------:R-:W-:Y:S05]  /*7740*/  @!P0 BRA `(.L_x_151) ;  /* 0x0000000000308947 */ /* 0x000fea0003800000 */
[----:B------:R-:W-:Y:S01]  /*7750*/  R2UR UR20, R13 ;  /* 0x000000000d1472ca */ /* 0x000fe200000e0000 */
[----:B------:R-:W-:Y:S02]  /*7760*/  UIADD3 UR8, UP0, UR22, 0x3f0, URZ ;  /* 0x000003f016087890 */ /* 0x000fe4000ff1e03f */
[----:B------:R-:W-:Y:S02]  /*7770*/  UIADD3 UR16, UR13, 0x200, URZ ;  /* 0x000002000d107890 */ /* 0x000fe4000fffe03f */
[----:B------:R-:W-:Y:S02]  /*7780*/  UIADD3 UR17, UR13, 0x40, URZ ;  /* 0x000000400d117890 */ /* 0x000fe4000fffe03f */
[----:B------:R-:W-:Y:S01]  /*7790*/  UIADD3.X UR9, URZ, UR23, URZ, UP0, !UPT ;  /* 0x000000173f097290 */ /* 0x000fe200087fe43f */
[----:B------:R-:W-:Y:S01]  /*77a0*/  UMOV UR10, 0x0 ;  /* 0x00000000000a7882 */ /* 0x000fe20000000000 */
[----:B------:R-:W-:-:S07]  /*77b0*/  UMOV UR11, 0x10000000 ;  /* 0x10000000000b7882 */ /* 0x000fce0000000000 */
[----:B------:R2:W-:Y:S02]  /*77c0*/  UTMALDG.3D [UR16], [UR8], desc[UR10] ;  /* 0x00000a10080075b4 */ /* 0x0005e40008011000 */
[----:B--2---:R-:W-:Y:S05]  /*77d0*/  @!P2 BRA `(.L_x_152) ;  /* 0x000000000004a947 */ /* 0x004fea0003800000 */
[----:B------:R-:W-:Y:S01]  /*77e0*/  BPT.TRAP 0x1 ;  /* 0x000000040000795c */ /* 0x000fe20000300000 */
.L_x_152:
[----:B-1----:R-:W1:Y:S02]  /*77f0*/  LDC R5, c[0x0][0x800] ;  /* 0x00020000ff057b82 */ /* 0x002e640000000800 */
[----:B-1----:R2:W-:Y:S02]  /*7800*/  SYNCS.ARRIVE.TRANS64.RED.A0TR RZ, [UR13+0x40], R5 ;  /* 0x00004005ffff79a7 */ /* 0x0025e4000830040d */
.L_x_151:
[----:B------:R-:W-:Y:S05]  /*7810*/  BSYNC B0 ;  /* 0x0000000000007941 */ /* 0x000fea0003800000 */
.L_x_150:
[----:B------:R-:W-:Y:S05]  /*7820*/  @!P2 BRA `(.L_x_153) ;  /* 0x000000000004a947 */ /* 0x000fea0003800000 */
[----:B------:R-:W-:Y:S01]  /*7830*/  BPT.TRAP 0x1 ;  /* 0x000000040000795c */ /* 0x000fe20000300000 */
.L_x_153:
[----:B------:R-:W-:-:S04]  /*7840*/  UIADD3 UR33, UR13, 0x40, URZ ;  /* 0x000000400d217890 */ /* 0x000fc8000fffe03f */
[----:B------:R-:W-:-:S09]  /*7850*/  UPRMT UR16, UR37, 0x654, UR33 ;  /* 0x0000065425107896 */ /* 0x000fd20008000021 */
[----:B------:R-:W-:Y:S01]  /*7860*/  SYNCS.ARRIVE.TRANS64.RED.A1T0 RZ, [UR16], RZ ;  /* 0x000000ffffff79a7 */ /* 0x000fe20008100410 */
[----:B------:R-:W-:Y:S05]  /*7870*/  @!P2 BRA `(.L_x_154) ;  /* 0x000000000004a947 */ /* 0x000fea0003800000 */
[----:B------:R-:W-:Y:S01]  /*7880*/  BPT.TRAP 0x1 ;  /* 0x000000040000795c */ /* 0x000fe20000300000 */
.L_x_154:
[----:B------:R-:W3:Y:S02]  /*7890*/  SYNCS.PHASECHK.TRANS64.TRYWAIT P1, [UR13+0x68], R4 ;  /* 0x00006804ff0075a7 */ /* 0x000ee4000802014d */
[----:B---3--:R-:W-:Y:S05]  /*78a0*/  @!P1 BRA `(.L_x_155) ;  /* 0x00000024006c9947 */ /* 0x008fea0003800000 */
.L_x_236:
[----:B------:R-:W-:Y:S04]  /*78b0*/  BSSY B0, `(.L_x_156) ;  /* 0x0000010000007945 */ /* 0x000fe80003800000 */
[----:B------:R-:W-:Y:S05]  /*78c0*/  @!P0 BRA `(.L_x_157) ;  /* 0x0000000000388947 */ /* 0x000fea0003800000 */
[----:B------:R-:W-:Y:S01]  /*78d0*/  UIADD3 UR24, UP0, UR22, 0x3f0, URZ ;  /* 0x000003f016187890 */ /* 0x000fe2000ff1e03f */
[----:B------:R-:W-:Y:S01]  /*78e0*/  R2UR UR12, R13 ;  /* 0x000000000d0c72ca */ /* 0x000fe200000e0000 */
[----:B------:R-:W-:Y:S02]  /*78f0*/  UIADD3 UR11, UR19, 0x80, URZ ;  /* 0x00000080130b7890 */ /* 0x000fe4000fffe03f */
[----:B------:R-:W-:Y:S02]  /*7900*/  UIADD3 UR8, UR13, 0x2200, URZ ;  /* 0x000022000d087890 */ /* 0x000fe4000fffe03f */
[----:B------:R-:W-:Y:S02]  /*7910*/  UIADD3 UR9, UR13, 0x48, URZ ;  /* 0x000000480d097890 */ /* 0x000fe4000fffe03f */
[----:B------:R-:W-:Y:S01]  /*7920*/  UIADD3.X UR25, URZ, UR23, URZ, UP0, !UPT ;  /* 0x000000173f197290 */ /* 0x000fe200087fe43f */
[----:B------:R-:W-:Y:S01]  /*7930*/  UMOV UR26, 0x0 ;  /* 0x00000000001a7882 */ /* 0x000fe20000000000 */
[----:B------:R-:W-:Y:S01]  /*7940*/  UMOV UR27, 0x10000000 ;  /* 0x10000000001b7882 */ /* 0x000fe20000000000 */
[----:B------:R-:W-:-:S06]  /*7950*/  UMOV UR10, UR18 ;  /* 0x00000012000a7c82 */ /* 0x000fcc0008000000 */
[----:B------:R3:W-:Y:S02]  /*7960*/  UTMALDG.3D [UR8], [UR24], desc[UR26] ;  /* 0x00001a08180075b4 */ /* 0x0007e40008011000 */
[----:B---3--:R-:W-:Y:S05]  /*7970*/  @!P2 BRA `(.L_x_158) ;  /* 0x000000000004a947 */ /* 0x008fea0003800000 */
[----:B------:R-:W-:Y:S01]  /*7980*/  BPT.TRAP 0x1 ;  /* 0x000000040000795c */ /* 0x000fe20000300000 */
.L_x_158:
[----:B-12---:R-:W1:Y:S02]  /*7990*/  LDC R5, c[0x0][0x800] ;  /* 0x00020000ff057b82 */ /* 0x006e640000000800 */
[----:B-1----:R3:W-:Y:S02]  /*79a0*/  SYNCS.ARRIVE.TRANS64.RED.A0TR RZ, [UR13+0x48], R5 ;  /* 0x00004805ffff79a7 */ /* 0x0027e4000830040d */
.L_x_157:
[----:B------:R-:W-:Y:S05]  /*79b0*/  BSYNC B0 ;  /* 0x0000000000007941 */ /* 0x000fea0003800000 */
.L_x_156:
[----:B------:R-:W-:Y:S05]  /*79c0*/  @!P2 BRA `(.L_x_159) ;  /* 0x000000000004a947 */ /* 0x000fea0003800000 */
[----:B------:R-:W-:Y:S01]  /*79d0*/  BPT.TRAP 0x1 ;  /* 0x000000040000795c */ /* 0x000fe20000300000 */
.L_x_159:
[----:B------:R-:W-:Y:S02]  /*79e0*/  UIADD3 UR25, UR13, 0x48, URZ ;  /* 0x000000480d197890 */ /* 0x000fe4000fffe03f */
[----:B------:R-:W-:Y:S02]  /*79f0*/  UIADD3 UR10, UR18, 0x20, URZ ;  /* 0x00000020120a7890 */ /* 0x000fe4000fffe03f */
[----:B------:R-:W-:-:S09]  /*7a00*/  UPRMT UR20, UR37, 0x654, UR25 ;  /* 0x0000065425147896 */ /* 0x000fd20008000019 */
[----:B------:R-:W-:Y:S01]  /*7a10*/  SYNCS.ARRIVE.TRANS64.RED.A1T0 RZ, [UR20], RZ ;  /* 0x000000ffffff79a7 */ /* 0x000fe20008100414 */
[----:B------:R-:W-:Y:S05]  /*7a20*/  @!P2 BRA `(.L_x_160) ;  /* 0x000000000004a947 */ /* 0x000fea0003800000 */
[----:B------:R-:W-:Y:S01]  /*7a30*/  BPT.TRAP 0x1 ;  /* 0x000000040000795c */ /* 0x000fe20000300000 */
.L_x_160:
[----:B------:R-:W4:Y:S02]  /*7a40*/  SYNCS.PHASECHK.TRANS64.TRYWAIT P1, [UR13+0x70], R4 ;  /* 0x00007004ff0075a7 */ /* 0x000f24000802014d */
[----:B----4-:R-:W-:Y:S05]  /*7a50*/  @!P1 BRA `(.L_x_161) ;  /* 0x0000002400189947 */ /* 0x010fea0003800000 */
.L_x_237:
        /* <DEDUP_REMOVED lines=8> */
[----:B------:R-:W-:Y:S01]  /*7ae0*/  UMOV UR29, 0x10000000 ;  /* 0x10000000001d7882 */ /* 0x000fe20000000000 */
[----:B------:R-:W-:-:S06]  /*7af0*/  UMOV UR11, UR19 ;  /* 0x00000013000b7c82 */ /* 0x000fcc0008000000 */
[----:B------:R4:W-:Y:S02]  /*7b00*/  UTMALDG.3D [UR8], [UR26], desc[UR28] ;  /* 0x00001c081a0075b4 */ /* 0x0009e40008011000 */
[----:B----4-:R-:W-:Y:S05]  /*7b10*/  @!P2 BRA `(.L_x_164) ;  /* 0x000000000004a947 */ /* 0x010fea0003800000 */
[----:B------:R-:W-:Y:S01]  /*7b20*/  BPT.TRAP 0x1 ;  /* 0x000000040000795c */ /* 0x000fe20000300000 */
.L_x_164:
[----:B-123--:R-:W1:Y:S02]  /*7b30*/  LDC R5, c[0x0][0x800] ;  /* 0x00020000ff057b82 */ /* 0x00ee640000000800 */
[----:B-1----:R4:W-:Y:S02]  /*7b40*/  SYNCS.ARRIVE.TRANS64.RED.A0TR RZ, [UR13+0x50], R5 ;  /* 0x00005005ffff79a7 */ /* 0x0029e4000830040d */
.L_x_163:
[----:B------:R-:W-:Y:S05]  /*7b50*/  BSYNC B0 ;  /* 0x0000000000007941 */ /* 0x000fea0003800000 */
.L_x_162:
[----:B------:R-:W-:Y:S05]  /*7b60*/  @!P2 BRA `(.L_x_165) ;  /* 0x000000000004a947 */ /* 0x000fea0003800000 */
[----:B------:R-:W-:Y:S01]  /*7b70*/  BPT.TRAP 0x1 ;  /* 0x000000040000795c */ /* 0x000fe20000300000 */
.L_x_165:
[----:B------:R-:W-:-:S04]  /*7b80*/  UIADD3 UR17, UR13, 0x50, URZ ;  /* 0x000000500d117890 */ /* 0x000fc8000fffe03f */
[----:B------:R-:W-:-:S09]  /*7b90*/  UPRMT UR29, UR37, 0x654, UR17 ;  /* 0x00000654251d7896 */ /* 0x000fd20008000011 */
[----:B------:R-:W-:Y:S01]  /*7ba0*/  SYNCS.ARRIVE.TRANS64.RED.A1T0 RZ, [UR29], RZ ;  /* 0x000000ffffff79a7 */ /* 0x000fe2000810041d */
[----:B------:R-:W-:Y:S05]  /*7bb0*/  @!P2 BRA `(.L_x_166) ;  /* 0x000000000004a947 */ /* 0x000fea0003800000 */
[----:B------:R-:W-:Y:S01]  /*7bc0*/  BPT.TRAP 0x1 ;  /* 0x000000040000795c */ /* 0x000fe20000300000 */
.L_x_166:
[----:B------:R-:W5:Y:S02]  /*7bd0*/  SYNCS.PHASECHK.TRANS64.TRYWAIT P1, [UR13+0x78], R4 ;  /* 0x00007804ff0075a7 */ /* 0x000f64000802014d */
[----:B-----5:R-:W-:Y:S05]  /*7be0*/  @!P1 BRA `(.L_x_167) ;  /* 0x0000002000cc9947 */ /* 0x020fea0003800000 */
.L_x_238:
        /* <DEDUP_REMOVED lines=9> */
[----:B------:R-:W-:-:S07]  /*7c80*/  UMOV UR31, 0x10000000 ;  /* 0x10000000001f7882 */ /* 0x000fce0000000000 */
[----:B------:R1:W-:Y:S02]  /*7c90*/  UTMALDG.3D [UR8], [UR26], desc[UR30] ;  /* 0x00001e081a0075b4 */ /* 0x0003e40008011000 */
[----:B-1----:R-:W-:Y:S05]  /*7ca0*/  @!P2 BRA `(.L_x_170) ;  /* 0x000000000004a947 */ /* 0x002fea0003800000 */
[----:B------:R-:W-:Y:S01]  /*7cb0*/  BPT.TRAP 0x1 ;  /* 0x000000040000795c */ /* 0x000fe20000300000 */
.L_x_170:
[----:B------:R-:W1:Y:S02]  /*7cc0*/  LDC R4, c[0x0][0x800] ;  /* 0x00020000ff047b82 */ /* 0x000e640000000800 */
[----:B-1----:R1:W-:Y:S02]  /*7cd0*/  SYNCS.ARRIVE.TRANS64.RED.A0TR RZ, [UR13+0x58], R4 ;  /* 0x00005804ffff79a7 */ /* 0x0023e4000830040d */
.L_x_169:
[----:B------:R-:W-:Y:S05]  /*7ce0*/  BSYNC B0 ;  /* 0x0000000000007941 */ /* 0x000fea0003800000 */
.L_x_168:
[----:B------:R-:W-:Y:S05]  /*7cf0*/  @!P2 BRA `(.L_x_171) ;  /* 0x000000000004a947 */ /* 0x000fea0003800000 */
[----:B------:R-:W-:Y:S01]  /*7d00*/  BPT.TRAP 0x1 ;  /* 0x000000040000795c */ /* 0x000fe20000300000 */
.L_x_171:
[----:B------:R-:W-:Y:S02]  /*7d10*/  UIADD3 UR9, UR13, 0x58, URZ ;  /* 0x000000580d097890 */ /* 0x000fe4000fffe03f */
[----:B------:R-:W-:Y:S02]  /*7d20*/  UIADD3 UR34, UR18, 0x40, URZ ;  /* 0x0000004012227890 */ /* 0x000fe4000fffe03f */
[----:B------:R-:W-:-:S09]  /*7d30*/  UPRMT UR30, UR37, 0x654, UR9 ;  /* 0x00000654251e7896 */ /* 0x000fd20008000009 */
[----:B------:R-:W-:Y:S01]  /*7d40*/  SYNCS.ARRIVE.TRANS64.RED.A1T0 RZ, [UR30], RZ ;  /* 0x000000ffffff79a7 */ /* 0x000fe2000810041e */
[----:B------:R-:W-:Y:S05]  /*7d50*/  @!P2 BRA `(.L_x_172) ;  /* 0x000000000004a947 */ /* 0x000fea0003800000 */
[----:B------:R-:W-:Y:S01]  /*7d60*/  BPT.TRAP 0x1 ;  /* 0x000000040000795c */ /* 0x000fe20000300000 */
.L_x_172:
[----:B-1----:R-:W-:-:S04]  /*7d70*/  SHF.L.U32 R4, RZ, 0x1f, RZ ;  /* 0x0000001fff047819 */ /* 0x002fc800000006ff */
[----:B------:R-:W1:Y:S02]  /*7d80*/  SYNCS.PHASECHK.TRANS64.TRYWAIT P1, [UR13+0x60], R4 ;  /* 0x00006004ff0075a7 */ /* 0x000e64000802014d */
[----:B-1----:R-:W-:Y:S05]  /*7d90*/  @!P1 BRA `(.L_x_173) ;  /* 0x0000002000789947 */ /* 0x002fea0003800000 */
.L_x_239:
[----:B------:R-:W-:Y:S04]  /*7da0*/  BSSY B0, `(.L_x_174) ;  /* 0x000000e000007945 */ /* 0x000fe80003800000 */
[----:B------:R-:W-:Y:S05]  /*7db0*/  @!P0 BRA `(.L_x_175) ;  /* 0x0000000000308947 */ /* 0x000fea0003800000 */
[----:B------:R-:W-:Y:S01]  /*7dc0*/  R2UR UR36, R13 ;  /* 0x000000000d2472ca */ /* 0x000fe200000e0000 */
[----:B------:R-:W-:Y:S02]  /*7dd0*/  UIADD3 UR10, UP0, UR22, 0x3f0, URZ ;  /* 0x000003f0160a7890 */ /* 0x000fe4000ff1e03f */
[----:B------:R-:W-:Y:S02]  /*7de0*/  UIADD3 UR32, UR13, 0x200, URZ ;  /* 0x000002000d207890 */ /* 0x000fe4000fffe03f */
[----:B------:R-:W-:Y:S01]  /*7df0*/  UIADD3.X UR11, URZ, UR23, URZ, UP0, !UPT ;  /* 0x000000173f0b7290 */ /* 0x000fe200087fe43f */
[----:B------:R-:W-:Y:S01]  /*7e00*/  UMOV UR26, 0x0 ;  /* 0x00000000001a7882 */ /* 0x000fe20000000000 */
[----:B------:R-:W-:Y:S01]  /*7e10*/  UMOV UR27, 0x10000000 ;  /* 0x10000000001b7882 */ /* 0x000fe20000000000 */
[----:B------:R-:W-:-:S06]  /*7e20*/  UMOV UR35, UR19 ;  /* 0x0000001300237c82 */ /* 0x000fcc0008000000 */
[----:B------:R1:W-:Y:S02]  /*7e30*/  UTMALDG.3D [UR32], [UR10], desc[UR26] ;  /* 0x00001a200a0075b4 */ /* 0x0003e40008011000 */
[----:B-1----:R-:W-:Y:S05]  /*7e40*/  @!P2 BRA `(.L_x_176) ;  /* 0x000000000004a947 */ /* 0x002fea0003800000 */
[----:B------:R-:W-:Y:S01]  /*7e50*/  BPT.TRAP 0x1 ;  /* 0x000000040000795c */ /* 0x000fe20000300000 */
.L_x_176:
[----:B--234-:R-:W1:Y:S02]  /*7e60*/  LDC R5, c[0x0][0x800] ;  /* 0x00020000ff057b82 */ /* 0x01ce640000000800 */
[----:B-1----:R1:W-:Y:S02]  /*7e70*/  SYNCS.ARRIVE.TRANS64.RED.A0TR RZ, [UR13+0x40], R5 ;  /* 0x00004005ffff79a7 */ /* 0x0023e4000830040d */
.L_x_175:
[----:B------:R-:W-:Y:S05]  /*7e80*/  BSYNC B0 ;  /* 0x0000000000007941 */ /* 0x000fea0003800000 */
.L_x_174:
[----:B------:R-:W-:Y:S05]  /*7e90*/  @!P2 BRA `(.L_x_177) ;  /* 0x000000000004a947 */ /* 0x000fea0003800000 */
[----:B------:R-:W-:Y:S01]  /*7ea0*/  BPT.TRAP 0x1 ;  /* 0x000000040000795c */ /* 0x000fe20000300000 */
.L_x_177:
[----:B------:R-:W-:Y:S01]  /*7eb0*/  SYNCS.ARRIVE.TRANS64.RED.A1T0 RZ, [UR16], RZ ;  /* 0x000000ffffff79a7 */ /* 0x000fe20008100410 */
[----:B------:R-:W-:Y:S05]  /*7ec0*/  @!P2 BRA `(.L_x_178) ;  /* 0x000000000004a947 */ /* 0x000fea0003800000 */
[----:B------:R-:W-:Y:S01]  /*7ed0*/  BPT.TRAP 0x1 ;  /* 0x000000040000795c */ /* 0x000fe20000300000 */
.L_x_178:
[----:B------:R-:W5:Y:S02]  /*7ee0*/  SYNCS.PHASECHK.TRANS64.TRYWAIT P1, [UR13+0x68], R4 ;  /* 0x00006804ff0075a7 */ /* 0x000f64000802014d */
[----:B-----5:R-:W-:Y:S05]  /*7ef0*/  @!P1 BRA `(.L_x_179) ;  /* 0x0000002000389947 */ /* 0x020fea0003800000 */
.L_x_240:
        /* <DEDUP_REMOVED lines=13> */
.L_x_182:
[----:B--234-:R-:W1:Y:S02]  /*7fd0*/  LDC R5, c[0x0][0x800] ;  /* 0x00020000ff057b82 */ /* 0x01ce640000000800 */
[----:B-1----:R1:W-:Y:S02]  /*7fe0*/  SYNCS.ARRIVE.TRANS64.RED.A0TR RZ, [UR13+0x48], R5 ;  /* 0x00004805ffff79a7 */ /* 0x0023e4000830040d */
.L_x_181:
[----:B------:R-:W-:Y:S05]  /*7ff0*/  BSYNC B0 ;  /* 0x0000000000007941 */ /* 0x000fea0003800000 */
.L_x_180:
[----:B------:R-:W-:Y:S05]  /*8000*/  @!P2 BRA `(.L_x_183) ;  /* 0x000000000004a947 */ /* 0x000fea0003800000 */
[----:B------:R-:W-:Y:S01]  /*8010*/  BPT.TRAP 0x1 ;  /* 0x000000040000795c */ /* 0x000fe20000300000 */
.L_x_183:
[----:B------:R-:W-:Y:S01]  /*8020*/  SYNCS.ARRIVE.TRANS64.RED.A1T0 RZ, [UR20], RZ ;  /* 0x000000ffffff79a7 */ /* 0x000fe20008100414 */
[----:B------:R-:W-:Y:S01]  /*8030*/  UIADD3 UR18, UR18, 0x60, URZ ;  /* 0x0000006012127890 */ /* 0x000fe2000fffe03f */
[----:B------:R-:W-:Y:S11]  /*8040*/  @!P2 BRA `(.L_x_184) ;  /* 0x000000000004a947 */ /* 0x000ff60003800000 */
[----:B------:R-:W-:Y:S01]  /*8050*/  BPT.TRAP 0x1 ;  /* 0x000000040000795c */ /* 0x000fe20000300000 */
.L_x_184:
[----:B------:R-:W5:Y:S02]  /*8060*/  SYNCS.PHASECHK.TRANS64.TRYWAIT P1, [UR13+0x70], R4 ;  /* 0x00007004ff0075a7 */ /* 0x000f64000802014d */
[----:B-----5:R-:W-:Y:S05]  /*8070*/  @!P1 BRA `(.L_x_185) ;  /* 0x0000001c00f09947 */ /* 0x020fea0003800000 */
.L_x_241:
[----:B------:R-:W-:Y:S04]  /*8080*/  BSSY B0, `(.L_x_186) ;  /* 0x000000d000007945 */ /* 0x000fe80003800000 */
[----:B------:R-:W-:Y:S05]  /*8090*/  @!P0 BRA `(.L_x_187) ;  /* 0x00000000002c8947 */ /* 0x000fea0003800000 */
[----:B------:R-:W-:Y:S01]  /*80a0*/  R2UR UR20, R13 ;  /* 0x000000000d1472ca */ /* 0x000fe200000e0000 */
[----:B------:R-:W-:Y:S02]  /*80b0*/  UIADD3 UR10, UP0, UR22, 0x3f0, URZ ;  /* 0x000003f0160a7890 */ /* 0x000fe4000ff1e03f */
[----:B------:R-:W-:Y:S02]  /*80c0*/  UIADD3 UR16, UR13, 0x4200, URZ ;  /* 0x000042000d107890 */ /* 0x000fe4000fffe03f */
[----:B------:R-:W-:Y:S01]  /*80d0*/  UIADD3.X UR11, URZ, UR23, URZ, UP0, !UPT ;  /* 0x000000173f0b7290 */ /* 0x000fe200087fe43f */
[----:B------:R-:W-:Y:S01]  /*80e0*/  UMOV UR24, 0x0 ;  /* 0x0000000000187882 */ /* 0x000fe20000000000 */
[----:B------:R-:W-:-:S07]  /*80f0*/  UMOV UR25, 0x10000000 ;  /* 0x1000000000197882 */ /* 0x000fce0000000000 */
[----:B------:R1:W-:Y:S02]  /*8100*/  UTMALDG.3D [UR16], [UR10], desc[UR24] ;  /* 0x000018100a0075b4 */ /* 0x0003e40008011000 */
[----:B-1----:R-:W-:Y:S05]  /*8110*/  @!P2 BRA `(.L_x_188) ;  /* 0x000000000004a947 */ /* 0x002fea0003800000 */
[----:B------:R-:W-:Y:S01]  /*8120*/  BPT.TRAP 0x1 ;  /* 0x000000040000795c */ /* 0x000fe20000300000 */
.L_x_188:
[----:B--234-:R-:W1:Y:S02]  /*8130*/  LDC R5, c[0x0][0x800] ;  /* 0x00020000ff057b82 */ /* 0x01ce640000000800 */
[----:B-1----:R1:W-:Y:S02]  /*8140*/  SYNCS.ARRIVE.TRANS64.RED.A0TR RZ, [UR13+0x50], R5 ;  /* 0x00005005ffff79a7 */ /* 0x0023e4000830040d */
.L_x_187:
[----:B------:R-:W-:Y:S05]  /*8150*/  BSYNC B0 ;  /* 0x0000000000007941 */ /* 0x000fea0003800000 */
.L_x_186:
[----:B------:R-:W-:Y:S05]  /*8160*/  @!P2 BRA `(.L_x_189) ;  /* 0x000000000004a947 */ /* 0x000fea0003800000 */
[----:B------:R-:W-:Y:S01]  /*8170*/  BPT.TRAP 0x1 ;  /* 0x000000040000795c */ /* 0x000fe20000300000 */
.L_x_189:
[----:B------:R-:W-:Y:S01]  /*8180*/  SYNCS.ARRIVE.TRANS64.RED.A1T0 RZ, [UR29], RZ ;  /* 0x000000ffffff79a7 */ /* 0x000fe2000810041d */
[----:B------:R-:W-:Y:S05]  /*8190*/  @!P2 BRA `(.L_x_190) ;  /* 0x000000000004a947 */ /* 0x000fea0003800000 */
[----:B------:R-:W-:Y:S01]  /*81a0*/  BPT.TRAP 0x1 ;  /* 0x000000040000795c */ /* 0x000fe20000300000 */
.L_x_190:
[----:B------:R-:W5:Y:S02]  /*81b0*/  SYNCS.PHASECHK.TRANS64.TRYWAIT P1, [UR13+0x78], R4 ;  /* 0x00007804ff0075a7 */ /* 0x000f64000802014d */
[----:B-----5:R-:W-:Y:S05]  /*81c0*/  @!P1 BRA `(.L_x_191) ;  /* 0x0000001c00b49947 */ /* 0x020fea0003800000 */
.L_x_242:
        /* <DEDUP_REMOVED lines=13> */
.L_x_194:
[----:B------:R-:W1:Y:S02]  /*82a0*/  LDC R4, c[0x0][0x800] ;  /* 0x00020000ff047b82 */ /* 0x000e640000000800 */
[----:B-1----:R1:W-:Y:S02]  /*82b0*/  SYNCS.ARRIVE.TRANS64.RED.A0TR RZ, [UR13+0x58], R4 ;  /* 0x00005804ffff79a7 */ /* 0x0023e4000830040d */
.L_x_193:
[----:B------:R-:W-:Y:S05]  /*82c0*/  BSYNC B0 ;  /* 0x0000000000007941 */ /* 0x000fea0003800000 */
.L_x_192:
[----:B------:R-:W-:Y:S05]  /*82d0*/  @!P2 BRA `(.L_x_195) ;  /* 0x000000000004a947 */ /* 0x000fea0003800000 */
[----:B------:R-:W-:Y:S01]  /*82e0*/  BPT.TRAP 0x1 ;  /* 0x000000040000795c */ /* 0x000fe20000300000 */
.L_x_195:
[----:B------:R-:W-:Y:S01]  /*82f0*/  IADD3 R16, P0, R16, UR40, RZ ;  /* 0x0000002810107c10 */ /* 0x000fe2000ff1e0ff */
[----:B------:R-:W-:Y:S01]  /*8300*/  SYNCS.ARRIVE.TRANS64.RED.A1T0 RZ, [UR30], RZ ;  /* 0x000000ffffff79a7 */ /* 0x000fe2000810041e */
[----:B-1----:R-:W-:Y:S01]  /*8310*/  PRMT R4, RZ, 0x7610, R4 ;  /* 0x00007610ff047816 */ /* 0x002fe20000000004 */
[----:B------:R-:W-:Y:S01]  /*8320*/  IMAD.MOV.U32 R6, RZ, RZ, -0x1 ;  /* 0xffffffffff067424 */ /* 0x000fe200078e00ff */
[----:B------:R-:W-:Y:S02]  /*8330*/  IADD3.X R17, R17, UR39, RZ, P0, !PT ;  /* 0x0000002711117c10 */ /* 0x000fe400087fe4ff */
[----:B------:R-:W-:Y:S02]  /*8340*/  ISETP.GE.U32.AND P0, PT, R16, UR6, PT ;  /* 0x0000000610007c0c */ /* 0x000fe4000bf06070 */
[----:B------:R-:W-:Y:S02]  /*8350*/  MOV R7, 0xffffffff ;  /* 0xffffffff00077802 */ /* 0x000fe40000000f00 */
[----:B------:R-:W-:-:S02]  /*8360*/  ISETP.GE.U32.AND.EX P0, PT, R17, UR7, PT, P0 ;  /* 0x0000000711007c0c */ /* 0x000fc4000bf06100 */
[----:B------:R-:W-:-:S11]  /*8370*/  MOV R13, 0xffffffff ;  /* 0xffffffff000d7802 */ /* 0x000fd60000000f00 */
[----:B------:R-:W-:Y:S05]  /*8380*/  @P0 BRA `(.L_x_196) ;  /* 0x00000004004c0947 */ /* 0x000fea0003800000 */
[----:B------:R-:W1:Y:S01]  /*8390*/  S2R R25, SR_CTAID.X ;  /* 0x0000000000197919 */ /* 0x000e620000002500 */
[----:B------:R-:W5:Y:S01]  /*83a0*/  LDC.64 R14, c[0x0][0x8d0] ;  /* 0x00023400ff0e7b82 */ /* 0x000f620000000a00 */
[----:B------:R-:W-:Y:S01]  /*83b0*/  ULDC UR8, c[0x0][0x150] ;  /* 0x0000540000087ab9 */ /* 0x000fe20000000800 */
[----:B--234-:R-:W-:Y:S01]  /*83c0*/  MOV R5, R17 ;  /* 0x0000001100057202 */ /* 0x01cfe20000000f00 */
[----:B------:R-:W2:Y:S05]  /*83d0*/  S2R R20, SR_CTAID.Y ;  /* 0x0000000000147919 */ /* 0x000eaa0000002600 */
[----:B------:R-:W3:Y:S08]  /*83e0*/  LDC R18, c[0x0][0x144] ;  /* 0x00005100ff127b82 */ /* 0x000ef00000000800 */
[----:B------:R-:W4:Y:S08]  /*83f0*/  LDC R21, c[0x0][0x148] ;  /* 0x00005200ff157b82 */ /* 0x000f300000000800 */
[----:B------:R-:W3:Y:S01]  /*8400*/  LDC R23, c[0x0][0x8d8] ;  /* 0x00023600ff177b82 */ /* 0x000ee20000000800 */
[----:B-----5:R-:W-:-:S04]  /*8410*/  ISETP.NE.U32.AND P0, PT, R14, RZ, PT ;  /* 0x000000ff0e00720c */ /* 0x020fc80003f05070 */
[----:B------:R-:W-:Y:S02]  /*8420*/  ISETP.NE.AND.EX P0, PT, R15, RZ, PT, P0 ;  /* 0x000000ff0f00720c */ /* 0x000fe40003f05300 */
[----:B-1----:R-:W-:Y:S01]  /*8430*/  I2FP.F32.U32 R4, R25 ;  /* 0x0000001900047245 */ /* 0x002fe20000201000 */
[----:B------:R-:W1:Y:S04]  /*8440*/  LDC.64 R10, c[0x0][0x8c8] ;  /* 0x00023200ff0a7b82 */ /* 0x000e680000000a00 */
[----:B------:R-:W-:Y:S01]  /*8450*/  FMUL R6, R4, UR8 ;  /* 0x0000000804067c20 */ /* 0x000fe20008400000 */
[----:B--2---:R-:W-:Y:S01]  /*8460*/  I2FP.F32.U32 R4, R20 ;  /* 0x0000001400047245 */ /* 0x004fe20000201000 */
[----:B------:R-:W-:Y:S02]  /*8470*/  ULDC UR8, c[0x0][0x154] ;  /* 0x0000550000087ab9 */ /* 0x000fe40000000800 */
[----:B------:R2:W1:Y:S02]  /*8480*/  F2I.U32.TRUNC.NTZ R24, R6 ;  /* 0x0000000600187305 */ /* 0x000464000020f000 */
[----:B------:R-:W-:Y:S01]  /*8490*/  FMUL R22, R4, UR8 ;  /* 0x0000000804167c20 */ /* 0x000fe20008400000 */
[----:B------:R-:W-:-:S05]  /*84a0*/  IMAD.MOV.U32 R4, RZ, RZ, R16 ;  /* 0x000000ffff047224 */ /* 0x000fca00078e0010 */
[----:B------:R-:W1:Y:S01]  /*84b0*/  F2I.U32.TRUNC.NTZ R22, R22 ;  /* 0x0000001600167305 */ /* 0x000e62000020f000 */
[----:B--234-:R-:W-:Y:S05]  /*84c0*/  @!P0 BRA `(.L_x_197) ;  /* 0x0000000000288947 */ /* 0x01cfea0003800000 */
[----:B------:R-:W2:Y:S02]  /*84d0*/  LDC R5, c[0x0][0x8dc] ;  /* 0x00023700ff057b82 */ /* 0x000ea40000000800 */
[----:B--2---:R-:W-:-:S05]  /*84e0*/  IADD3 R5, P0, R16, R5, RZ ;  /* 0x0000000510057210 */ /* 0x004fca0007f1e0ff */
[----:B------:R-:W-:-:S04]  /*84f0*/  IMAD.X R13, RZ, RZ, R17, P0 ;  /* 0x000000ffff0d7224 */ /* 0x000fc800000e0611 */
[----:B------:R-:W-:-:S04]  /*8500*/  IMAD.WIDE.U32 R6, R13, R14, RZ ;  /* 0x0000000e0d067225 */ /* 0x000fc800078e00ff */
[----:B------:R-:W-:-:S04]  /*8510*/  IMAD.WIDE.U32 R6, P0, R5, R15, R6 ;  /* 0x0000000f05067225 */ /* 0x000fc80007800006 */
[----:B------:R-:W-:-:S04]  /*8520*/  IMAD.WIDE.U32 R4, R5, R14, RZ ;  /* 0x0000000e05047225 */ /* 0x000fc800078e00ff */
[----:B------:R-:W-:Y:S01]  /*8530*/  IMAD.MOV.U32 R4, RZ, RZ, R7 ;  /* 0x000000ffff047224 */ /* 0x000fe200078e0007 */
[----:B------:R-:W-:Y:S02]  /*8540*/  IADD3 RZ, P1, R5, R6, RZ ;  /* 0x0000000605ff7210 */ /* 0x000fe40007f3e0ff */
[----:B------:R-:W-:-:S03]  /*8550*/  IADD3.X R5, RZ, RZ, RZ, P0, !PT ;  /* 0x000000ffff057210 */ /* 0x000fc600007fe4ff */
[----:B------:R-:W-:-:S08]  /*8560*/  IMAD.WIDE.U32.X R4, R13, R15, R4, P1 ;  /* 0x0000000f0d047225 */ /* 0x000fd000008e0404 */
.L_x_197:
[----:B------:R-:W-:Y:S01]  /*8570*/  ISETP.NE.AND P2, PT, R2, 0x1, PT ;  /* 0x000000010200780c */ /* 0x000fe20003f45270 */
[----:B------:R-:W2:Y:S01]  /*8580*/  LDC.64 R14, c[0x0][0x8e8] ;  /* 0x00023a00ff0e7b82 */ /* 0x000ea20000000a00 */
[----:B-1----:R-:W-:Y:S01]  /*8590*/  IADD3 R24, -R24, RZ, RZ ;  /* 0x000000ff18187210 */ /* 0x002fe20007ffe1ff */
[----:B------:R-:W-:Y:S01]  /*85a0*/  IMAD.MOV R22, RZ, RZ, -R22 ;  /* 0x000000ffff167224 */ /* 0x000fe200078e0a16 */
[-CC-:B------:R-:W-:Y:S02]  /*85b0*/  SHF.R.U64 R13, R4, R23.reuse, R5.reuse ;  /* 0x00000017040d7219 */ /* 0x180fe40000001205 */
[----:B------:R-:W-:Y:S01]  /*85c0*/  SHF.R.U32.HI R23, RZ, R23, R5 ;  /* 0x00000017ff177219 */ /* 0x000fe20000011605 */
[----:B------:R-:W-:Y:S01]  /*85d0*/  IMAD R18, R18, R24, R25 ;  /* 0x0000001812127224 */ /* 0x000fe200078e0219 */
[----:B------:R-:W-:Y:S01]  /*85e0*/  IADD3 R25, P0, RZ, -R13, RZ ;  /* 0x8000000dff197210 */ /* 0x000fe20007f1e0ff */
[----:B------:R-:W1:Y:S03]  /*85f0*/  LDC R7, c[0x0][0x8c0] ;  /* 0x00023000ff077b82 */ /* 0x000e660000000800 */
[----:B------:R-:W-:Y:S01]  /*8600*/  IADD3.X R23, RZ, ~R23, RZ, P0, !PT ;  /* 0x80000017ff177210 */ /* 0x000fe200007fe4ff */
[----:B------:R-:W-:-:S02]  /*8610*/  @P2 IMAD R18, R21, R22, R20 ;  /* 0x0000001615122224 */ /* 0x000fc400078e0214 */
[-C--:B------:R-:W-:Y:S02]  /*8620*/  IMAD.WIDE.U32 R4, R25, R10.reuse, R16 ;  /* 0x0000000a19047225 */ /* 0x080fe400078e0010 */
[----:B------:R-:W3:Y:S02]  /*8630*/  LDC R22, c[0x0][0x8b0] ;  /* 0x00022c00ff167b82 */ /* 0x000ee40000000800 */
[----:B------:R-:W-:-:S04]  /*8640*/  IMAD R6, R23, R10, RZ ;  /* 0x0000000a17067224 */ /* 0x000fc800078e02ff */
[----:B------:R-:W-:Y:S02]  /*8650*/  IMAD R11, R25, R11, R6 ;  /* 0x0000000b190b7224 */ /* 0x000fe400078e0206 */
[----:B------:R-:W4:Y:S01]  /*8660*/  LDC R27, c[0x0][0x900] ;  /* 0x00024000ff1b7b82 */ /* 0x000f220000000800 */
[----:B--2---:R-:W-:Y:S01]  /*8670*/  ISETP.NE.U32.AND P0, PT, R14, RZ, PT ;  /* 0x000000ff0e00720c */ /* 0x004fe20003f05070 */
[----:B------:R-:W-:-:S03]  /*8680*/  IMAD.IADD R6, R5, 0x1, R11 ;  /* 0x0000000105067824 */ /* 0x000fc600078e020b */
[----:B------:R-:W-:-:S03]  /*8690*/  ISETP.NE.AND.EX P0, PT, R15, RZ, PT, P0 ;  /* 0x000000ff0f00720c */ /* 0x000fc60003f05300 */
[----:B------:R-:W2:Y:S01]  /*86a0*/  LDC R23, c[0x0][0x8f0] ;  /* 0x00023c00ff177b82 */ /* 0x000ea20000000800 */
[-CC-:B-1----:R-:W-:Y:S02]  /*86b0*/  SHF.R.U64 R20, R4, R7.reuse, R6.reuse ;  /* 0x0000000704147219 */ /* 0x182fe40000001206 */
[----:B------:R-:W-:-:S05]  /*86c0*/  SHF.R.U32.HI R7, RZ, R7, R6 ;  /* 0x00000007ff077219 */ /* 0x000fca0000011606 */
[----:B------:R-:W1:Y:S01]  /*86d0*/  LDC R11, c[0x0][0x8e0] ;  /* 0x00023800ff0b7b82 */ /* 0x000e620000000800 */
[-CC-:B---3--:R-:W-:Y:S02]  /*86e0*/  SHF.R.U64 R25, R20, R22.reuse, R7.reuse ;  /* 0x0000001614197219 */ /* 0x188fe40000001207 */
[----:B------:R-:W-:-:S05]  /*86f0*/  SHF.R.U32.HI R4, RZ, R22, R7 ;  /* 0x00000016ff047219 */ /* 0x000fca0000011607 */
[----:B------:R-:W3:Y:S01]  /*8700*/  LDC R21, c[0x0][0x8b8] ;  /* 0x00022e00ff157b82 */ /* 0x000ee20000000800 */
[-CC-:B----4-:R-:W-:Y:S02]  /*8710*/  SHF.R.U64 R22, R25, R27.reuse, R4.reuse ;  /* 0x0000001b19167219 */ /* 0x190fe40000001204 */
[----:B------:R-:W-:Y:S02]  /*8720*/  SHF.R.U32.HI R27, RZ, R27, R4 ;  /* 0x0000001bff1b7219 */ /* 0x000fe40000011604 */
[----:B------:R-:W-:-:S03]  /*8730*/  MOV R4, R22 ;  /* 0x0000001600047202 */ /* 0x000fc60000000f00 */
[----:B------:R-:W4:Y:S01]  /*8740*/  LDC R10, c[0x0][0x8a8] ;  /* 0x00022a00ff0a7b82 */ /* 0x000f220000000800 */
[----:B------:R-:W-:Y:S01]  /*8750*/  IMAD.MOV.U32 R5, RZ, RZ, R27 ;  /* 0x000000ffff057224 */ /* 0x000fe200078e001b */
[----:B------:R-:W-:Y:S06]  /*8760*/  @!P0 BRA `(.L_x_198) ;  /* 0x0000000000288947 */ /* 0x000fec0003800000 */
[----:B------:R-:W5:Y:S02]  /*8770*/  LDC R5, c[0x0][0x8f4] ;  /* 0x00023d00ff057b82 */ /* 0x000f640000000800 */
[----:B-----5:R-:W-:-:S04]  /*8780*/  IADD3 R5, P0, R22, R5, RZ ;  /* 0x0000000516057210 */ /* 0x020fc80007f1e0ff */
[----:B------:R-:W-:-:S05]  /*8790*/  IADD3.X R27, RZ, R27, RZ, P0, !PT ;  /* 0x0000001bff1b7210 */ /* 0x000fca00007fe4ff */
[----:B------:R-:W-:-:S04]  /*87a0*/  IMAD.WIDE.U32 R6, R27, R14, RZ ;  /* 0x0000000e1b067225 */ /* 0x000fc800078e00ff */
[----:B------:R-:W-:-:S04]  /*87b0*/  IMAD.WIDE.U32 R6, P0, R5, R15, R6 ;  /* 0x0000000f05067225 */ /* 0x000fc80007800006 */
[----:B------:R-:W-:Y:S01]  /*87c0*/  IMAD.WIDE.U32 R4, R5, R14, RZ ;  /* 0x0000000e05047225 */ /* 0x000fe200078e00ff */
[----:B------:R-:W-:-:S04]  /*87d0*/  MOV R4, R7 ;  /* 0x0000000700047202 */ /* 0x000fc80000000f00 */
[----:B------:R-:W-:Y:S01]  /*87e0*/  IADD3 RZ, P1, R5, R6, RZ ;  /* 0x0000000605ff7210 */ /* 0x000fe20007f3e0ff */
[----:B------:R-:W-:-:S04]  /*87f0*/  IMAD.X R5, RZ, RZ, RZ, P0 ;  /* 0x000000ffff057224 */ /* 0x000fc800000e06ff */
[----:B------:R-:W-:-:S08]  /*8800*/  IMAD.WIDE.U32.X R4, R27, R15, R4, P1 ;  /* 0x0000000f1b047225 */ /* 0x000fd000008e0404 */
.L_x_198:
[----:B--2---:R-:W-:Y:S02]  /*8810*/  SHF.R.U64 R4, R4, R23, R5 ;  /* 0x0000001704047219 */ /* 0x004fe40000001205 */
[----:B------:R-:W-:Y:S02]  /*8820*/  LOP3.LUT R25, R25, R0, RZ, 0xc0, !PT ;  /* 0x0000000019197212 */ /* 0x000fe400078ec0ff */
[----:B------:R-:W-:Y:S01]  /*8830*/  LOP3.LUT R20, R20, R3, RZ, 0xc0, !PT ;  /* 0x0000000314147212 */ /* 0x000fe200078ec0ff */
[----:B------:R-:W-:Y:S02]  /*8840*/  IMAD.MOV R5, RZ, RZ, -R4 ;  /* 0x000000ffff057224 */ /* 0x000fe400078e0a04 */
[----:B------:R-:W-:Y:S01]  /*8850*/  IMAD R25, R4, UR21, R25 ;  /* 0x0000001504197c24 */ /* 0x000fe2000f8e0219 */
[----:B------:R-:W-:Y:S01]  /*8860*/  MOV R4, 0x1 ;  /* 0x0000000100047802 */ /* 0x000fe20000000f00 */
[----:B-1----:R-:W-:Y:S02]  /*8870*/  IMAD R11, R5, R11, R22 ;  /* 0x0000000b050b7224 */ /* 0x002fe400078e0216 */
[----:B---3--:R-:W-:-:S02]  /*8880*/  IMAD R18, R25, R21, R18 ;  /* 0x0000001519127224 */ /* 0x008fc400078e0212 */
[----:B----4-:R-:W-:-:S05]  /*8890*/  IMAD R11, R11, R10, R20 ;  /* 0x0000000a0b0b7224 */ /* 0x010fca00078e0214 */
[----:B------:R-:W-:Y:S02]  /*88a0*/  SEL R6, R11, R18, !P2 ;  /* 0x000000120b067207 */ /* 0x000fe40005000000 */
[----:B------:R-:W-:-:S07]  /*88b0*/  SEL R7, R18, R11, !P2 ;  /* 0x0000000b12077207 */ /* 0x000fce0005000000 */
.L_x_196:
[----:B------:R-:W-:-:S13]  /*88c0*/  LOP3.LUT P0, RZ, R4, 0xff, RZ, 0xc0, !PT ;  /* 0x000000ff04ff7812 */ /* 0x000fda000780c0ff */
[----:B------:R-:W-:Y:S05]  /*88d0*/  @P0 BRA `(.L_x_199) ;  /* 0xffffffe800f80947 */ /* 0x000fea000383ffff */
.L_x_143:
[----:B------:R-:W-:-:S13]  /*88e0*/  ELECT P0, URZ, PT ;  /* 0x00000000003f782f */ /* 0x000fda0003800000 */
[----:B------:R-:W-:Y:S05]  /*88f0*/  @!P0 BRA `(.L_x_9) ;  /* 0x0000001000508947 */ /* 0x000fea0003800000 */
[----:B------:R-:W-:-:S04]  /*8900*/  LOP3.LUT R19, R19, 0x2, RZ, 0xfc, !PT ;  /* 0x0000000213137812 */ /* 0x000fc800078efcff */
[----:B------:R-:W-:-:S13]  /*8910*/  ISETP.NE.AND P1, PT, R19, 0x3, PT ;  /* 0x000000031300780c */ /* 0x000fda0003f25270 */
[----:B------:R-:W-:Y:S05]  /*8920*/  @!P1 BRA `(.L_x_200) ;  /* 0x0000000000049947 */ /* 0x000fea0003800000 */
[----:B------:R-:W-:Y:S01]  /*8930*/  BPT.TRAP 0x1 ;  /* 0x000000040000795c */ /* 0x000fe20000300000 */
.L_x_200:
[----:B-1----:R-:W-:Y:S01]  /*8940*/  IMAD.U32 R3, RZ, RZ, UR37 ;  /* 0x00000025ff037e24 */ /* 0x002fe2000f8e00ff */
[----:B------:R-:W-:Y:S02]  /*8950*/  MOV R0, 0x400 ;  /* 0x0000040000007802 */ /* 0x000fe40000000f00 */
[----:B------:R-:W-:Y:S02]  /*8960*/  MOV R2, 0x1 ;  /* 0x0000000100027802 */ /* 0x000fe40000000f00 */
[----:B------:R-:W-:Y:S02]  /*8970*/  LEA R0, R3, R0, 0x18 ;  /* 0x0000000003007211 */ /* 0x000fe400078ec0ff */
[----:B------:R-:W-:-:S04]  /*8980*/  SHF.L.U32 R3, R2, 0x1f, RZ ;  /* 0x0000001f02037819 */ /* 0x000fc800000006ff */
[----:B------:R-:W1:Y:S02]  /*8990*/  SYNCS.PHASECHK.TRANS64.TRYWAIT P0, [R0+URZ+0x60], R3 ;  /* 0x00006003000075a7 */ /* 0x000e64000800017f */
[----:B-1----:R-:W-:Y:S05]  /*89a0*/  @!P0 BRA `(.L_x_201) ;  /* 0x0000001400d48947 */ /* 0x002fea0003800000 */
.L_x_243:
[----:B------:R-:W-:Y:S05]  /*89b0*/  @!P1 BRA `(.L_x_202) ;  /* 0x0000000000049947 */ /* 0x000fea0003800000 */
[----:B------:R-:W-:Y:S01]  /*89c0*/  BPT.TRAP 0x1 ;  /* 0x000000040000795c */ /* 0x000fe20000300000 */
.L_x_202:
[----:B------:R-:W1:Y:S02]  /*89d0*/  SYNCS.PHASECHK.TRANS64.TRYWAIT P0, [R0+URZ+0x68], R3 ;  /* 0x00006803000075a7 */ /* 0x000e64000800017f */
[----:B-1----:R-:W-:Y:S05]  /*89e0*/  @!P0 BRA `(.L_x_203) ;  /* 0x0000001400d88947 */ /* 0x002fea0003800000 */
.L_x_244:
[----:B------:R-:W-:Y:S05]  /*89f0*/  @!P1 BRA `(.L_x_204) ;  /* 0x0000000000049947 */ /* 0x000fea0003800000 */
[----:B------:R-:W-:Y:S01]  /*8a00*/  BPT.TRAP 0x1 ;  /* 0x000000040000795c */ /* 0x000fe20000300000 */
.L_x_204:
[----:B------:R-:W1:Y:S02]  /*8a10*/  SYNCS.PHASECHK.TRANS64.TRYWAIT P0, [R0+URZ+0x70], R3 ;  /* 0x00007003000075a7 */ /* 0x000e64000800017f */
[----:B-1----:R-:W-:Y:S05]  /*8a20*/  @!P0 BRA `(.L_x_205) ;  /* 0x0000001400dc8947 */ /* 0x002fea0003800000 */
.L_x_245:
[----:B------:R-:W-:Y:S05]  /*8a30*/  @!P1 BRA `(.L_x_206) ;  /* 0x0000000000049947 */ /* 0x000fea0003800000 */
[----:B------:R-:W-:Y:S01]  /*8a40*/  BPT.TRAP 0x1 ;  /* 0x000000040000795c */ /* 0x000fe20000300000 */
.L_x_206:
[----:B------:R-:W-:-:S05]  /*8a50*/  IMAD.MOV.U32 R3, RZ, RZ, 0x1 ;  /* 0x00000001ff037424 */ /* 0x000fca00078e00ff */
[----:B------:R-:W-:-:S07]  /*8a60*/  SHF.L.U32 R3, R3, 0x1f, RZ ;  /* 0x0000001f03037819 */ /* 0x000fce00000006ff */
.L_x_207:
[----:B------:R1:W1:Y:S02]  /*8a70*/  SYNCS.PHASECHK.TRANS64.TRYWAIT P0, [R0+URZ+0x78], R3 ;  /* 0x00007803000075a7 */ /* 0x000264000800017f */
[----:B-1----:R-:W-:Y:S05]  /*8a80*/  @!P0 NANOSLEEP.SYNCS 0x989680 ;  /* 0x009896800000895d */ /* 0x002fea0003900000 */
[----:B------:R-:W1:Y:S02]  /*8a90*/  @!P0 SYNCS.PHASECHK.TRANS64 P0, [R0+URZ+0x78], R3 ;  /* 0x00007803000085a7 */ /* 0x000e64000800007f */
[----:B-1----:R-:W-:Y:S05]  /*8aa0*/  @P0 BRA `(.L_x_9) ;  /* 0x0000000c00e40947 */ /* 0x002fea0003800000 */
[----:B------:R-:W-:Y:S05]  /*8ab0*/  BRA `(.L_x_207) ;  /* 0xfffffffc00ec7947 */ /* 0x000fea000383ffff */
.L_x_138:
[----:B------:R-:W-:Y:S01]  /*8ac0*/  LOP3.LUT P0, RZ, R11, 0xff, RZ, 0xc0, !PT ;  /* 0x000000ff0bff7812 */ /* 0x000fe2000780c0ff */
[----:B------:R-:W-:Y:S01]  /*8ad0*/  IMAD.MOV.U32 R0, RZ, RZ, RZ ;  /* 0x000000ffff007224 */ /* 0x000fe200078e00ff */
[----:B------:R-:W-:-:S11]  /*8ae0*/  MOV R3, 0x1 ;  /* 0x0000000100037802 */ /* 0x000fd60000000f00 */
[----:B------:R-:W-:Y:S05]  /*8af0*/  @!P0 BRA `(.L_x_208) ;  /* 0x0000000c001c8947 */ /* 0x000fea0003800000 */
[----:B------:R-:W1:Y:S01]  /*8b00*/  LDC R0, c[0x0][0x28c] ;  /* 0x0000a300ff007b82 */ /* 0x000e620000000800 */
[C---:B------:R-:W-:Y:S01]  /*8b10*/  LOP3.LUT P2, RZ, R18.reuse, 0x7f, RZ, 0xc0, !PT ;  /* 0x0000007f12ff7812 */ /* 0x040fe2000784c0ff */
[----:B------:R-:W-:Y:S01]  /*8b20*/  ULDC UR5, c[0x0][0x900] ;  /* 0x0002400000057ab9 */ /* 0x000fe20000000800 */
[----:B------:R-:W-:Y:S01]  /*8b30*/  LOP3.LUT P0, RZ, R18, 0x1f, RZ, 0xc0, !PT ;  /* 0x0000001f12ff7812 */ /* 0x000fe2000780c0ff */
[----:B------:R-:W-:Y:S01]  /*8b40*/  UMOV UR6, 0xffffffff ;  /* 0xffffffff00067882 */ /* 0x000fe20000000000 */
[----:B------:R-:W-:Y:S01]  /*8b50*/  BSSY B0, `(.L_x_208) ;  /* 0x00000c1000007945 */ /* 0x000fe20003800000 */
[----:B------:R-:W-:Y:S01]  /*8b60*/  USHF.L.U32 UR6, UR6, UR5, URZ ;  /* 0x0000000506067299 */ /* 0x000fe2000800063f */
[----:B------:R-:W-:Y:S01]  /*8b70*/  IMAD.MOV.U32 R10, RZ, RZ, 0x1 ;  /* 0x00000001ff0a7424 */ /* 0x000fe200078e00ff */
[----:B------:R-:W-:Y:S01]  /*8b80*/  LOP3.LUT R18, R22, 0x2, RZ, 0xfc, !PT ;  /* 0x0000000216127812 */ /* 0x000fe200078efcff */
[----:B------:R-:W-:Y:S01]  /*8b90*/  ULDC UR4, c[0x0][0x8a8] ;  /* 0x00022a0000047ab9 */ /* 0x000fe20000000800 */
[----:B------:R-:W-:Y:S01]  /*8ba0*/  PLOP3.LUT P0, PT, P0, P2, PT, 0x8a, 0x0 ;  /* 0x000000000000781c */ /* 0x000fe20000705172 */
[----:B------:R-:W-:-:S02]  /*8bb0*/  UIADD3 UR15, UR4, -0x1, URZ ;  /* 0xffffffff040f7890 */ /* 0x000fc4000fffe03f */
[----:B------:R-:W-:Y:S02]  /*8bc0*/  USHF.L.U32 UR17, UR38, UR5, URZ ;  /* 0x0000000526117299 */ /* 0x000fe4000800063f */
[----:B------:R-:W-:Y:S01]  /*8bd0*/  ULOP3.LUT UR16, URZ, UR6, URZ, 0x33, !UPT ;  /* 0x000000063f107292 */ /* 0x000fe2000f8e333f */
[----:B------:R-:W-:Y:S01]  /*8be0*/  ULDC.64 UR20, c[0x0][0x198] ;  /* 0x0000660000147ab9 */ /* 0x000fe20000000a00 */
[----:B-1----:R-:W-:-:S04]  /*8bf0*/  IADD3 R0, R0, 0x3f, RZ ;  /* 0x0000003f00007810 */ /* 0x002fc80007ffe0ff */
[----:B------:R-:W-:-:S04]  /*8c00*/  SHF.R.S32.HI R3, RZ, 0x1f, R0 ;  /* 0x0000001fff037819 */ /* 0x000fc80000011400 */
[----:B------:R-:W-:Y:S01]  /*8c10*/  LEA.HI R3, R3, R0, RZ, 0x6 ;  /* 0x0000000003037211 */ /* 0x000fe200078f30ff */
[----:B------:R-:W-:-:S03]  /*8c20*/  IMAD.MOV.U32 R0, RZ, RZ, RZ ;  /* 0x000000ffff007224 */ /* 0x000fc600078e00ff */
[----:B------:R-:W-:Y:S02]  /*8c30*/  SHF.R.S32.HI R11, RZ, 0x6, R3 ;  /* 0x00000006ff0b7819 */ /* 0x000fe40000011403 */
[----:B------:R-:W-:Y:S02]  /*8c40*/  MOV R3, 0x1 ;  /* 0x0000000100037802 */ /* 0x000fe40000000f00 */
[----:B------:R-:W-:-:S07]  /*8c50*/  IADD3 R12, R11, 0x1, RZ ;  /* 0x000000010b0c7810 */ /* 0x000fce0007ffe0ff */
.L_x_220:
[----:B------:R-:W-:-:S03]  /*8c60*/  UMOV UR4, 0xffffffff ;  /* 0xffffffff00047882 */ /* 0x000fc60000000000 */
[----:B------:R-:W-:Y:S05]  /*8c70*/  BRA.DIV UR4, `(.L_x_209) ;  /* 0x00000016045c7947 */ /* 0x000fea000b800000 */
[----:B------:R-:W-:-:S13]  /*8c80*/  ELECT P6, URZ, PT ;  /* 0x00000000003f782f */ /* 0x000fda00038c0000 */
.L_x_248:
[----:B------:R-:W1:Y:S01]  /*8c90*/  LDC R4, c[0x0][0x28c] ;  /* 0x0000a300ff047b82 */ /* 0x000e620000000800 */
[----:B------:R-:W-:Y:S01]  /*8ca0*/  BSSY B1, `(.L_x_210) ;  /* 0x0000037000017945 */ /* 0x000fe20003800000 */
[----:B-1----:R-:W-:-:S13]  /*8cb0*/  ISETP.LT.OR P6, PT, R4, 0x1, !P6 ;  /* 0x000000010400780c */ /* 0x002fda00077c1670 */
[----:B------:R-:W-:Y:S05]  /*8cc0*/  @P6 BRA `(.L_x_211) ;  /* 0x0000000000d06947 */ /* 0x000fea0003800000 */
[----:B------:R-:W-:Y:S01]  /*8cd0*/  IMAD.SHL.U32 R9, R6, 0x80, RZ ;  /* 0x0000008006097824 */ /* 0x000fe200078e00ff */
[----:B------:R-:W-:Y:S01]  /*8ce0*/  SHF.L.U32 R14, R7, 0x8, RZ ;  /* 0x00000008070e7819 */ /* 0x000fe200000006ff */
[----:B------:R-:W-:Y:S01]  /*8cf0*/  IMAD.MOV.U32 R19, RZ, RZ, RZ ;  /* 0x000000ffff137224 */ /* 0x000fe200078e00ff */
[----:B------:R-:W-:Y:S01]  /*8d00*/  MOV R4, R12 ;  /* 0x0000000c00047202 */ /* 0x000fe20000000f00 */
[----:B------:R-:W-:Y:S01]  /*8d10*/  IMAD.MOV.U32 R5, RZ, RZ, R3 ;  /* 0x000000ffff057224 */ /* 0x000fe200078e0003 */
[----:B------:R-:W-:-:S07]  /*8d20*/  MOV R6, R0 ;  /* 0x0000000000067202 */ /* 0x000fce0000000f00 */
.L_x_215:
[----:B------:R-:W1:Y:S01]  /*8d30*/  S2R R8, SR_CgaCtaId ;  /* 0x0000000000087919 */ /* 0x000e620000008800 */
[----:B------:R-:W-:-:S04]  /*8d40*/  MOV R7, 0x400 ;  /* 0x0000040000077802 */ /* 0x000fc80000000f00 */
[----:B-1----:R-:W-:Y:S02]  /*8d50*/  LEA R15, R8, R7, 0x18 ;  /* 0x00000007080f7211 */ /* 0x002fe400078ec0ff */
[----:B------:R-:W-:Y:S01]  /*8d60*/  SHF.L.U32 R7, R5, 0x1f, RZ ;  /* 0x0000001f05077819 */ /* 0x000fe200000006ff */
[----:B------:R-:W1:Y:S02]  /*8d70*/  @!P2 LDC R8, c[0x0][0x500] ;  /* 0x00014000ff08ab82 */ /* 0x000e640000000800 */
[----:B------:R-:W-:-:S04]  /*8d80*/  IMAD R20, R6, 0x8, R15 ;  /* 0x0000000806147824 */ /* 0x000fc800078e020f */
[----:B------:R-:W2:Y:S02]  /*8d90*/  SYNCS.PHASECHK.TRANS64.TRYWAIT P1, [R20+URZ+0x20], R7 ;  /* 0x00002007140075a7 */ /* 0x000ea4000802017f */
[----:B--2---:R-:W-:Y:S05]  /*8da0*/  @!P1 BRA `(.L_x_212) ;  /* 0x0000001400309947 */ /* 0x004fea0003800000 */
.L_x_249:
[----:B--2---:R-:W-:Y:S01]  /*8db0*/  PRMT R7, R18, 0x9910, RZ ;  /* 0x0000991012077816 */ /* 0x004fe200000000ff */
[----:B-1----:R1:W-:Y:S03]  /*8dc0*/  @!P2 SYNCS.ARRIVE.TRANS64 RZ, [R20+URZ], R8 ;  /* 0x0000000814ffa9a7 */ /* 0x0023e6000800003f */
[----:B------:R-:W-:-:S13]  /*8dd0*/  ISETP.NE.AND P1, PT, R7, 0x2, PT ;  /* 0x000000020700780c */ /* 0x000fda0003f25270 */
[----:B-1----:R-:W-:Y:S05]  /*8de0*/  @P1 BRA `(.L_x_213) ;  /* 0x0000000000041947 */ /* 0x002fea0003800000 */
[----:B------:R-:W-:Y:S01]  /*8df0*/  BPT.TRAP 0x1 ;  /* 0x000000040000795c */ /* 0x000fe20000300000 */
.L_x_213:
[----:B------:R-:W-:Y:S05]  /*8e00*/  @P0 BRA `(.L_x_214) ;  /* 0x0000000000040947 */ /* 0x000fea0003800000 */
[----:B------:R-:W-:Y:S01]  /*8e10*/  BPT.TRAP 0x1 ;  /* 0x000000040000795c */ /* 0x000fe20000300000 */
.L_x_214:
[C---:B------:R-:W-:Y:S01]  /*8e20*/  LEA R7, R6.reuse, R15, 0xf ;  /* 0x0000000f06077211 */ /* 0x040fe200078e78ff */
[----:B------:R-:W-:Y:S01]  /*8e30*/  IMAD R15, R6, 0x4000, R15 ;  /* 0x00004000060f7824 */ /* 0x000fe200078e020f */
[----:B------:R-:W-:Y:S01]  /*8e40*/  R2UR UR9, R20 ;  /* 0x00000000140972ca */ /* 0x000fe200000e0000 */
[----:B------:R-:W-:Y:S01]  /*8e50*/  VIADD R4, R4, 0xffffffff ;  /* 0xffffffff04047836 */ /* 0x000fe20000000000 */
[----:B------:R-:W-:Y:S01]  /*8e60*/  R2UR UR5, R7 ;  /* 0x00000000070572ca */ /* 0x000fe200000e0000 */
[----:B------:R-:W-:Y:S01]  /*8e70*/  UIADD3 UR4, UP0, UR20, 0xf0, URZ ;  /* 0x000000f014047890 */ /* 0x000fe2000ff1e03f */
[----:B------:R-:W-:Y:S01]  /*8e80*/  R2UR UR8, R15 ;  /* 0x000000000f0872ca */ /* 0x000fe200000e0000 */
[----:B------:R-:W-:Y:S01]  /*8e90*/  UIADD3 UR22, UP1, UR20, 0x1f0, URZ ;  /* 0x000001f014167890 */ /* 0x000fe2000ff3e03f */
[----:B------:R-:W-:Y:S01]  /*8ea0*/  R2UR UR11, R14 ;  /* 0x000000000e0b72ca */ /* 0x000fe200000e0000 */
[----:B------:R-:W-:Y:S01]  /*8eb0*/  UMOV UR6, 0x0 ;  /* 0x0000000000067882 */ /* 0x000fe20000000000 */
[----:B------:R-:W-:Y:S01]  /*8ec0*/  R2UR UR10, R19 ;  /* 0x00000000130a72ca */ /* 0x000fe200000e0000 */
[----:B------:R-:W-:Y:S01]  /*8ed0*/  UIADD3.X UR23, URZ, UR21, URZ, UP1, !UPT ;  /* 0x000000153f177290 */ /* 0x000fe20008ffe43f */
[----:B------:R-:W-:Y:S01]  /*8ee0*/  R2UR UR12, R13 ;  /* 0x000000000d0c72ca */ /* 0x000fe200000e0000 */
[----:B------:R-:W-:Y:S01]  /*8ef0*/  UMOV UR7, 0x10000000 ;  /* 0x1000000000077882 */ /* 0x000fe20000000000 */
[----:B------:R-:W-:-:S02]  /*8f00*/  R2UR UR18, R9 ;  /* 0x00000000091272ca */ /* 0x000fc400000e0000 */
[----:B------:R-:W-:Y:S01]  /*8f10*/  ISETP.GT.AND P3, PT, R4, 0x1, PT ;  /* 0x000000010400780c */ /* 0x000fe20003f64270 */
[----:B------:R-:W-:Y:S01]  /*8f20*/  UIADD3 UR13, UR5, 0x8400, URZ ;  /* 0x00008400050d7890 */ /* 0x000fe2000fffe03f */
[----:B------:R-:W-:Y:S01]  /*8f30*/  IADD3 R6, R6, 0x1, RZ ;  /* 0x0000000106067810 */ /* 0x000fe20007ffe0ff */
[----:B------:R-:W-:Y:S01]  /*8f40*/  UIADD3.X UR5, URZ, UR21, URZ, UP0, !UPT ;  /* 0x000000153f057290 */ /* 0x000fe200087fe43f */
[----:B------:R-:W-:Y:S01]  /*8f50*/  IADD3 R19, R19, 0x40, RZ ;  /* 0x0000004013137810 */ /* 0x000fe20007ffe0ff */
[----:B------:R-:W-:Y:S01]  /*8f60*/  UIADD3 UR14, UR8, 0x28400, URZ ;  /* 0x00028400080e7890 */ /* 0x000fe2000fffe03f */
[----:B------:R-:W-:Y:S02]  /*8f70*/  ISETP.NE.AND P1, PT, R6, 0x4, PT ;  /* 0x000000040600780c */ /* 0x000fe40003f25270 */
[----:B------:R-:W-:Y:S02]  /*8f80*/  UMOV UR8, UR13 ;  /* 0x0000000d00087c82 */ /* 0x000fe40008000000 */
[----:B------:R-:W-:-:S02]  /*8f90*/  SEL R8, RZ, 0x1, P1 ;  /* 0x00000001ff087807 */ /* 0x000fc40000800000 */
[----:B------:R1:W-:Y:S01]  /*8fa0*/  UTMALDG.3D [UR8], [UR4], desc[UR6] ;  /* 0x00000608040075b4 */ /* 0x0003e20008011000 */
[----:B------:R-:W-:Y:S02]  /*8fb0*/  SEL R6, R6, RZ, P1 ;  /* 0x000000ff06067207 */ /* 0x000fe40000800000 */
[----:B------:R-:W-:Y:S01]  /*8fc0*/  LOP3.LUT R5, R5, R8, RZ, 0x3c, !PT ;  /* 0x0000000805057212 */ /* 0x000fe200078e3cff */
[----:B-1----:R-:W-:Y:S01]  /*8fd0*/  UMOV UR8, UR14 ;  /* 0x0000000e00087c82 */ /* 0x002fe20008000000 */
[----:B------:R-:W-:Y:S02]  /*8fe0*/  UMOV UR11, UR18 ;  /* 0x00000012000b7c82 */ /* 0x000fe40008000000 */
[----:B------:R1:W-:Y:S02]  /*8ff0*/  UTMALDG.3D [UR8], [UR22], desc[UR6] ;  /* 0x00000608160075b4 */ /* 0x0003e40008011000 */
[----:B-1----:R-:W-:Y:S05]  /*9000*/  @P3 BRA `(.L_x_215) ;  /* 0xfffffffc00483947 */ /* 0x002fea000383ffff */
.L_x_211:
[----:B------:R-:W-:Y:S05]  /*9010*/  BSYNC B1 ;  /* 0x0000000000017941 */ /* 0x000fea0003800000 */
.L_x_210:
[----:B------:R-:W-:Y:S01]  /*9020*/  LOP3.LUT P3, RZ, R10, 0xff, RZ, 0xc0, !PT ;  /* 0x000000ff0aff7812 */ /* 0x000fe2000786c0ff */
[----:B------:R-:W-:Y:S01]  /*9030*/  IMAD.IADD R0, R11, 0x1, R0 ;  /* 0x000000010b007824 */ /* 0x000fe200078e0200 */
[----:B------:R-:W-:Y:S01]  /*9040*/  IADD3 R16, P4, R16, UR40, RZ ;  /* 0x0000002810107c10 */ /* 0x000fe2000ff9e0ff */
[----:B------:R-:W-:Y:S01]  /*9050*/  ULDC.64 UR4, c[0x0][0x8f8] ;  /* 0x00023e0000047ab9 */ /* 0x000fe20000000a00 */
[----:B------:R-:W-:Y:S01]  /*9060*/  BSSY B1, `(.L_x_216) ;  /* 0x000006d000017945 */ /* 0x000fe20003800000 */
[----:B------:R-:W-:Y:S02]  /*9070*/  MOV R7, 0xffffffff ;  /* 0xffffffff00077802 */ /* 0x000fe40000000f00 */
[----:B------:R-:W-:Y:S02]  /*9080*/  SHF.R.U32.HI R4, RZ, 0x2, R0 ;  /* 0x00000002ff047819 */ /* 0x000fe40000011600 */
[----:B------:R-:W-:Y:S02]  /*9090*/  ISETP.GT.U32.AND P1, PT, R0, 0x3, PT ;  /* 0x000000030000780c */ /* 0x000fe40003f24070 */
[----:B------:R-:W-:-:S02]  /*90a0*/  LOP3.LUT R4, R4, 0x1, RZ, 0xc0, !PT ;  /* 0x0000000104047812 */ /* 0x000fc400078ec0ff */
[----:B------:R-:W1:Y:S01]  /*90b0*/  @P3 S2R R6, SR_CgaCtaId ;  /* 0x0000000000063919 */ /* 0x000e620000008800 */
[----:B------:R-:W-:Y:S02]  /*90c0*/  @P3 MOV R5, 0x400 ;  /* 0x0000040000053802 */ /* 0x000fe40000000f00 */
[----:B------:R-:W-:Y:S02]  /*90d0*/  ISETP.LT.U32.AND P1, PT, R11, 0x4, P1 ;  /* 0x000000040b00780c */ /* 0x000fe40000f21070 */
[----:B------:R-:W-:Y:S02]  /*90e0*/  IADD3.X R17, R17, UR39, RZ, P4, !PT ;  /* 0x0000002711117c10 */ /* 0x000fe4000a7fe4ff */
[----:B------:R-:W-:Y:S02]  /*90f0*/  ISETP.GE.U32.AND P4, PT, R16, UR4, PT ;  /* 0x0000000410007c0c */ /* 0x000fe4000bf86070 */
[----:B------:R-:W-:Y:S02]  /*9100*/  MOV R13, 0xffffffff ;  /* 0xffffffff000d7802 */ /* 0x000fe40000000f00 */
[----:B------:R-:W-:-:S02]  /*9110*/  LOP3.LUT R0, R0, 0x3, RZ, 0xc0, !PT ;  /* 0x0000000300007812 */ /* 0x000fc400078ec0ff */
[----:B------:R-:W-:Y:S02]  /*9120*/  PRMT R10, RZ, 0x7610, R10 ;  /* 0x00007610ff0a7816 */ /* 0x000fe4000000000a */
[----:B-1----:R-:W-:Y:S01]  /*9130*/  @P3 LEA R5, R6, R5, 0x18 ;  /* 0x0000000506053211 */ /* 0x002fe200078ec0ff */
[----:B------:R-:W-:-:S03]  /*9140*/  IMAD.MOV.U32 R6, RZ, RZ, -0x1 ;  /* 0xffffffffff067424 */ /* 0x000fc600078e00ff */
[----:B------:R1:W-:Y:S01]  /*9150*/  @P3 SYNCS.ARRIVE.TRANS64.A1T0 RZ, [R5+URZ+0x88], RZ ;  /* 0x000088ff05ff39a7 */ /* 0x0003e2000810003f */
[----:B------:R-:W-:Y:S02]  /*9160*/  ISETP.NE.U32.AND P3, PT, R4, 0x1, PT ;  /* 0x000000010400780c */ /* 0x000fe40003f65070 */
[----:B------:R-:W-:Y:S02]  /*9170*/  SEL R4, RZ, 0x1, !P1 ;  /* 0x00000001ff047807 */ /* 0x000fe40004800000 */
[----:B------:R-:W-:Y:S02]  /*9180*/  ISETP.GE.U32.AND.EX P1, PT, R17, UR5, PT, P4 ;  /* 0x0000000511007c0c */ /* 0x000fe4000bf26140 */
[----:B------:R-:W-:-:S04]  /*9190*/  ISETP.GT.U32.AND P3, PT, R11, 0x3, !P3 ;  /* 0x000000030b00780c */ /* 0x000fc80005f64070 */
[----:B-1----:R-:W-:-:S04]  /*91a0*/  SEL R5, RZ, 0x1, !P3 ;  /* 0x00000001ff057807 */ /* 0x002fc80005800000 */
[--C-:B------:R-:W-:Y:S02]  /*91b0*/  LOP3.LUT R3, R5, R3, R4.reuse, 0x96, !PT ;  /* 0x0000000305037212 */ /* 0x100fe400078e9604 */
[----:B------:R-:W-:Y:S01]  /*91c0*/  PRMT R4, RZ, 0x7610, R4 ;  /* 0x00007610ff047816 */ /* 0x000fe20000000004 */
[----:B------:R-:W-:Y:S06]  /*91d0*/  @P1 BRA `(.L_x_217) ;  /* 0x0000000400541947 */ /* 0x000fec0003800000 */
[----:B------:R-:W-:Y:S01]  /*91e0*/  ULDC.64 UR4, c[0x0][0x8d0] ;  /* 0x0002340000047ab9 */ /* 0x000fe20000000a00 */
[----:B------:R-:W1:Y:S01]  /*91f0*/  S2R R14, SR_CTAID.X ;  /* 0x00000000000e7919 */ /* 0x000e620000002500 */
[----:B------:R-:W-:Y:S01]  /*9200*/  ISETP.NE.U32.AND P1, PT, RZ, UR4, PT ;  /* 0x00000004ff007c0c */ /* 0x000fe2000bf25070 */
[----:B------:R-:W-:Y:S01]  /*9210*/  ULDC UR7, c[0x0][0x8d8] ;  /* 0x0002360000077ab9 */ /* 0x000fe20000000800 */
[----:B------:R-:W-:Y:S01]  /*9220*/  IMAD.MOV.U32 R4, RZ, RZ, R16 ;  /* 0x000000ffff047224 */ /* 0x000fe200078e0010 */
[----:B------:R-:W2:Y:S01]  /*9230*/  S2R R13, SR_CTAID.Y ;  /* 0x00000000000d7919 */ /* 0x000ea20000002600 */
[----:B------:R-:W-:Y:S02]  /*9240*/  ISETP.NE.AND.EX P1, PT, RZ, UR5, PT, P1 ;  /* 0x00000005ff007c0c */ /* 0x000fe4000bf25310 */
[----:B------:R-:W-:-:S11]  /*9250*/  MOV R5, R17 ;  /* 0x0000001100057202 */ /* 0x000fd60000000f00 */
[----:B------:R-:W-:Y:S05]  /*9260*/  @!P1 BRA `(.L_x_218) ;  /* 0x0000000000289947 */ /* 0x000fea0003800000 */
[----:B------:R-:W-:Y:S02]  /*9270*/  ULDC UR6, c[0x0][0x8dc] ;  /* 0x0002370000067ab9 */ /* 0x000fe40000000800 */
[----:B------:R-:W-:-:S05]  /*9280*/  IADD3 R9, P1, R16, UR6, RZ ;  /* 0x0000000610097c10 */ /* 0x000fca000ff3e0ff */
[----:B------:R-:W-:-:S04]  /*9290*/  IMAD.X R15, RZ, RZ, R17, P1 ;  /* 0x000000ffff0f7224 */ /* 0x000fc800008e0611 */
[----:B------:R-:W-:-:S04]  /*92a0*/  IMAD.WIDE.U32 R6, R15, UR4, RZ ;  /* 0x000000040f067c25 */ /* 0x000fc8000f8e00ff */
[----:B------:R-:W-:-:S04]  /*92b0*/  IMAD.WIDE.U32 R6, P1, R9, UR5, R6 ;  /* 0x0000000509067c25 */ /* 0x000fc8000f820006 */
[----:B------:R-:W-:Y:S01]  /*92c0*/  IMAD.WIDE.U32 R8, R9, UR4, RZ ;  /* 0x0000000409087c25 */ /* 0x000fe2000f8e00ff */
[----:B------:R-:W-:-:S03]  /*92d0*/  IADD3.X R5, RZ, RZ, RZ, P1, !PT ;  /* 0x000000ffff057210 */ /* 0x000fc60000ffe4ff */
[----:B------:R-:W-:Y:S01]  /*92e0*/  IMAD.MOV.U32 R4, RZ, RZ, R7 ;  /* 0x000000ffff047224 */ /* 0x000fe200078e0007 */
[----:B------:R-:W-:-:S05]  /*92f0*/  IADD3 RZ, P1, R9, R6, RZ ;  /* 0x0000000609ff7210 */ /* 0x000fca0007f3e0ff */
[----:B------:R-:W-:-:S08]  /*9300*/  IMAD.WIDE.U32.X R4, R15, UR5, R4, P1 ;  /* 0x000000050f047c25 */ /* 0x000fd000088e0404 */
.L_x_218:
[--C-:B------:R-:W-:Y:S01]  /*9310*/  SHF.R.U64 R8, R4, UR7, R5.reuse ;  /* 0x0000000704087c19 */ /* 0x100fe20008001205 */
[----:B------:R-:W-:Y:S01]  /*9320*/  ULDC.64 UR4, c[0x0][0x8c8] ;  /* 0x0002320000047ab9 */ /* 0x000fe20000000a00 */
[----:B------:R-:W-:Y:S01]  /*9330*/  SHF.R.U32.HI R4, RZ, UR7, R5 ;  /* 0x00000007ff047c19 */ /* 0x000fe20008011605 */
[----:B------:R-:W3:Y:S01]  /*9340*/  LDC R25, c[0x0][0x144] ;  /* 0x00005100ff197b82 */ /* 0x000ee20000000800 */
[----:B------:R-:W-:Y:S01]  /*9350*/  IADD3 R7, P1, RZ, -R8, RZ ;  /* 0x80000008ff077210 */ /* 0x000fe20007f3e0ff */
[----:B------:R-:W-:Y:S01]  /*9360*/  ULDC.64 UR8, c[0x0][0x8e8] ;  /* 0x00023a0000087ab9 */ /* 0x000fe20000000a00 */
[----:B-1----:R-:W-:Y:S01]  /*9370*/  I2FP.F32.U32 R9, R14 ;  /* 0x0000000e00097245 */ /* 0x002fe20000201000 */
[----:B------:R-:W-:Y:S01]  /*9380*/  ULDC UR6, c[0x0][0x8b0] ;  /* 0x00022c0000067ab9 */ /* 0x000fe20000000800 */
[----:B------:R-:W-:Y:S02]  /*9390*/  IADD3.X R4, RZ, ~R4, RZ, P1, !PT ;  /* 0x80000004ff047210 */ /* 0x000fe40000ffe4ff */
[----:B------:R-:W-:Y:S01]  /*93a0*/  ISETP.NE.U32.AND P1, PT, RZ, UR8, PT ;  /* 0x00000008ff007c0c */ /* 0x000fe2000bf25070 */
[----:B------:R-:W1:Y:S02]  /*93b0*/  LDC R20, c[0x0][0x148] ;  /* 0x00005200ff147b82 */ /* 0x000e640000000800 */
[----:B------:R-:W-:Y:S01]  /*93c0*/  IMAD R6, R4, UR4, RZ ;  /* 0x0000000404067c24 */ /* 0x000fe2000f8e02ff */
[----:B------:R-:W-:Y:S01]  /*93d0*/  ISETP.NE.AND.EX P1, PT, RZ, UR9, PT, P1 ;  /* 0x00000009ff007c0c */ /* 0x000fe2000bf25310 */
[----:B------:R-:W-:Y:S01]  /*93e0*/  IMAD.WIDE.U32 R4, R7, UR4, R16 ;  /* 0x0000000407047c25 */ /* 0x000fe2000f8e0010 */
[----:B------:R-:W-:-:S03]  /*93f0*/  ULDC UR4, c[0x0][0x150] ;  /* 0x0000540000047ab9 */ /* 0x000fc60000000800 */
[----:B------:R-:W-:Y:S02]  /*9400*/  IMAD R7, R7, UR5, R6 ;  /* 0x0000000507077c24 */ /* 0x000fe4000f8e0206 */
[----:B------:R-:W-:Y:S01]  /*9410*/  FMUL R6, R9, UR4 ;  /* 0x0000000409067c20 */ /* 0x000fe20008400000 */
[----:B------:R-:W-:Y:S01]  /*9420*/  ULDC UR4, c[0x0][0x8c0] ;  /* 0x0002300000047ab9 */ /* 0x000fe20000000800 */
[----:B------:R-:W-:Y:S01]  /*9430*/  ULDC UR5, c[0x0][0x154] ;  /* 0x0000550000057ab9 */ /* 0x000fe20000000800 */
[----:B------:R-:W-:-:S03]  /*9440*/  IMAD.IADD R5, R5, 0x1, R7 ;  /* 0x0000000105057824 */ /* 0x000fc600078e0207 */
[----:B------:R-:W4:Y:S02]  /*9450*/  F2I.U32.TRUNC.NTZ R6, R6 ;  /* 0x0000000600067305 */ /* 0x000f24000020f000 */
[----:B------:R-:W-:Y:S02]  /*9460*/  SHF.R.U64 R9, R4, UR4, R5 ;  /* 0x0000000404097c19 */ /* 0x000fe40008001205 */
[----:B--2---:R-:W-:-:S05]  /*9470*/  I2FP.F32.U32 R4, R13 ;  /* 0x0000000d00047245 */ /* 0x004fca0000201000 */
[----:B------:R-:W-:Y:S01]  /*9480*/  FMUL R21, R4, UR5 ;  /* 0x0000000504157c20 */ /* 0x000fe20008400000 */
[----:B------:R-:W-:Y:S01]  /*9490*/  SHF.R.U32.HI R4, RZ, UR4, R5 ;  /* 0x00000004ff047c19 */ /* 0x000fe20008011605 */
[----:B------:R-:W-:-:S03]  /*94a0*/  ULDC UR4, c[0x0][0x900] ;  /* 0x0002400000047ab9 */ /* 0x000fc60000000800 */
[--C-:B------:R-:W-:Y:S01]  /*94b0*/  SHF.R.U64 R19, R9, UR6, R4.reuse ;  /* 0x0000000609137c19 */ /* 0x100fe20008001204 */
[----:B------:R-:W2:Y:S01]  /*94c0*/  F2I.U32.TRUNC.NTZ R21, R21 ;  /* 0x0000001500157305 */ /* 0x000ea2000020f000 */
[----:B------:R-:W-:Y:S02]  /*94d0*/  SHF.R.U32.HI R4, RZ, UR6, R4 ;  /* 0x00000006ff047c19 */ /* 0x000fe40008011604 */
[----:B----4-:R-:W-:Y:S02]  /*94e0*/  IADD3 R6, -R6, RZ, RZ ;  /* 0x000000ff06067210 */ /* 0x010fe40007ffe1ff */
[--C-:B------:R-:W-:Y:S02]  /*94f0*/  SHF.R.U64 R15, R19, UR4, R4.reuse ;  /* 0x00000004130f7c19 */ /* 0x100fe40008001204 */
[----:B------:R-:W-:Y:S01]  /*9500*/  SHF.R.U32.HI R23, RZ, UR4, R4 ;  /* 0x00000004ff177c19 */ /* 0x000fe20008011604 */
[----:B---3--:R-:W-:Y:S02]  /*9510*/  IMAD R14, R25, R6, R14 ;  /* 0x00000006190e7224 */ /* 0x008fe400078e020e */
[----:B------:R-:W-:Y:S01]  /*9520*/  IMAD.MOV.U32 R4, RZ, RZ, R15 ;  /* 0x000000ffff047224 */ /* 0x000fe200078e000f */
[----:B------:R-:W-:Y:S01]  /*9530*/  MOV R5, R23 ;  /* 0x0000001700057202 */ /* 0x000fe20000000f00 */
[----:B------:R-:W-:Y:S06]  /*9540*/  @!P1 BRA `(.L_x_219) ;  /* 0x0000000000289947 */ /* 0x000fec0003800000 */
[----:B------:R-:W-:Y:S02]  /*9550*/  ULDC UR4, c[0x0][0x8f4] ;  /* 0x00023d0000047ab9 */ /* 0x000fe40000000800 */
[----:B------:R-:W-:-:S05]  /*9560*/  IADD3 R5, P1, R15, UR4, RZ ;  /* 0x000000040f057c10 */ /* 0x000fca000ff3e0ff */
[----:B------:R-:W-:-:S04]  /*9570*/  IMAD.X R23, RZ, RZ, R23, P1 ;  /* 0x000000ffff177224 */ /* 0x000fc800008e0617 */
[----:B------:R-:W-:-:S04]  /*9580*/  IMAD.WIDE.U32 R6, R23, UR8, RZ ;  /* 0x0000000817067c25 */ /* 0x000fc8000f8e00ff */
[----:B------:R-:W-:-:S04]  /*9590*/  IMAD.WIDE.U32 R6, P1, R5, UR9, R6 ;  /* 0x0000000905067c25 */ /* 0x000fc8000f820006 */
[----:B------:R-:W-:-:S04]  /*95a0*/  IMAD.WIDE.U32 R4, R5, UR8, RZ ;  /* 0x0000000805047c25 */ /* 0x000fc8000f8e00ff */
[----:B------:R-:W-:Y:S01]  /*95b0*/  IMAD.MOV.U32 R4, RZ, RZ, R7 ;  /* 0x000000ffff047224 */ /* 0x000fe200078e0007 */
[----:B------:R-:W-:Y:S02]  /*95c0*/  IADD3 RZ, P3, R5, R6, RZ ;  /* 0x0000000605ff7210 */ /* 0x000fe40007f7e0ff */
[----:B------:R-:W-:-:S03]  /*95d0*/  IADD3.X R5, RZ, RZ, RZ, P1, !PT ;  /* 0x000000ffff057210 */ /* 0x000fc60000ffe4ff */
[----:B------:R-:W-:-:S08]  /*95e0*/  IMAD.WIDE.U32.X R4, R23, UR9, R4, P3 ;  /* 0x0000000917047c25 */ /* 0x000fd000098e0404 */
.L_x_219:
[----:B------:R-:W-:Y:S01]  /*95f0*/  ISETP.NE.AND P1, PT, R2, 0x1, PT ;  /* 0x000000010200780c */ /* 0x000fe20003f25270 */
[----:B------:R-:W-:Y:S01]  /*9600*/  ULDC UR4, c[0x0][0x8f0] ;  /* 0x00023c0000047ab9 */ /* 0x000fe20000000800 */
[----:B------:R-:W-:Y:S01]  /*9610*/  LOP3.LUT R19, R19, UR16, RZ, 0xc0, !PT ;  /* 0x0000001013137c12 */ /* 0x000fe2000f8ec0ff */
[----:B------:R-:W-:Y:S01]  /*9620*/  ULDC UR5, c[0x0][0x8b8] ;  /* 0x00022e0000057ab9 */ /* 0x000fe20000000800 */
[----:B------:R-:W-:Y:S01]  /*9630*/  SHF.R.U64 R4, R4, UR4, R5 ;  /* 0x0000000404047c19 */ /* 0x000fe20008001205 */
[----:B------:R-:W-:Y:S01]  /*9640*/  ULDC UR4, c[0x0][0x8e0] ;  /* 0x0002380000047ab9 */ /* 0x000fe20000000800 */
[----:B--2---:R-:W-:Y:S02]  /*9650*/  IADD3 R21, -R21, RZ, RZ ;  /* 0x000000ff15157210 */ /* 0x004fe40007ffe1ff */
[----:B------:R-:W-:Y:S01]  /*9660*/  MOV R5, 0x1 ;  /* 0x0000000100057802 */ /* 0x000fe20000000f00 */
[----:B------:R-:W-:Y:S02]  /*9670*/  IMAD.MOV R6, RZ, RZ, -R4 ;  /* 0x000000ffff067224 */ /* 0x000fe400078e0a04 */
[----:B------:R-:W-:Y:S01]  /*9680*/  IMAD R19, R4, UR17, R19 ;  /* 0x0000001104137c24 */ /* 0x000fe2000f8e0213 */
[----:B------:R-:W-:Y:S01]  /*9690*/  LOP3.LUT R4, R9, UR15, RZ, 0xc0, !PT ;  /* 0x0000000f09047c12 */ /* 0x000fe2000f8ec0ff */
[----:B-1----:R-:W-:-:S02]  /*96a0*/  @P1 IMAD R14, R20, R21, R13 ;  /* 0x00000015140e1224 */ /* 0x002fc400078e020d */
[----:B------:R-:W-:Y:S01]  /*96b0*/  IMAD R15, R6, UR4, R15 ;  /* 0x00000004060f7c24 */ /* 0x000fe2000f8e020f */
[----:B------:R-:W-:Y:S01]  /*96c0*/  ULDC UR4, c[0x0][0x8a8] ;  /* 0x00022a0000047ab9 */ /* 0x000fe20000000800 */
[----:B------:R-:W-:Y:S02]  /*96d0*/  IMAD R14, R19, UR5, R14 ;  /* 0x00000005130e7c24 */ /* 0x000fe4000f8e020e */
[--C-:B------:R-:W-:Y:S01]  /*96e0*/  IMAD R15, R15, UR4, R4.reuse ;  /* 0x000000040f0f7c24 */ /* 0x100fe2000f8e0204 */
[----:B------:R-:W-:Y:S01]  /*96f0*/  PRMT R4, R5, 0x7610, R4 ;  /* 0x0000761005047816 */ /* 0x000fe20000000004 */
[----:B------:R-:W-:-:S03]  /*9700*/  IMAD.MOV.U32 R13, RZ, RZ, R8 ;  /* 0x000000ffff0d7224 */ /* 0x000fc600078e0008 */
[----:B------:R-:W-:Y:S02]  /*9710*/  SEL R6, R15, R14, !P1 ;  /* 0x0000000e0f067207 */ /* 0x000fe40004800000 */
[----:B------:R-:W-:-:S07]  /*9720*/  SEL R7, R14, R15, !P1 ;  /* 0x0000000f0e077207 */ /* 0x000fce0004800000 */
.L_x_217:
[----:B------:R-:W-:Y:S05]  /*9730*/  BSYNC B1 ;  /* 0x0000000000017941 */ /* 0x000fea0003800000 */
.L_x_216:
[----:B------:R-:W-:-:S13]  /*9740*/  LOP3.LUT P1, RZ, R4, 0xff, RZ, 0xc0, !PT ;  /* 0x000000ff04ff7812 */ /* 0x000fda000782c0ff */
[----:B------:R-:W-:Y:S05]  /*9750*/  @P1 BRA `(.L_x_220) ;  /* 0xfffffff400401947 */ /* 0x000fea000383ffff */
[----:B------:R-:W-:Y:S05]  /*9760*/  BSYNC B0 ;  /* 0x0000000000007941 */ /* 0x000fea0003800000 */
.L_x_208:
[----:B------:R-:W-:-:S03]  /*9770*/  UMOV UR4, 0xffffffff ;  /* 0xffffffff00047882 */ /* 0x000fc60000000000 */
[----:B------:R-:W-:Y:S05]  /*9780*/  BRA.DIV UR4, `(.L_x_221) ;  /* 0x0000000a04cc7947 */ /* 0x000fea000b800000 */
[----:B------:R-:W-:-:S13]  /*9790*/  ELECT P6, URZ, PT ;  /* 0x00000000003f782f */ /* 0x000fda00038c0000 */
.L_x_252:
[----:B------:R-:W-:Y:S05]  /*97a0*/  @!P6 BRA `(.L_x_9) ;  /* 0x0000000000a4e947 */ /* 0x000fea0003800000 */
[----:B------:R-:W-:-:S04]  /*97b0*/  LOP3.LUT R22, R22, 0x2, RZ, 0xfc, !PT ;  /* 0x0000000216167812 */ /* 0x000fc800078efcff */
[----:B------:R-:W-:-:S13]  /*97c0*/  ISETP.NE.AND P0, PT, R22, 0x3, PT ;  /* 0x000000031600780c */ /* 0x000fda0003f05270 */
[----:B------:R-:W-:Y:S05]  /*97d0*/  @!P0 BRA `(.L_x_222) ;  /* 0x0000000000048947 */ /* 0x000fea0003800000 */
[----:B------:R-:W-:Y:S01]  /*97e0*/  BPT.TRAP 0x1 ;  /* 0x000000040000795c */ /* 0x000fe20000300000 */
.L_x_222:
[----:B------:R-:W1:Y:S01]  /*97f0*/  S2R R5, SR_CgaCtaId ;  /* 0x0000000000057919 */ /* 0x000e620000008800 */
[----:B------:R-:W-:Y:S02]  /*9800*/  MOV R2, 0x400 ;  /* 0x0000040000027802 */ /* 0x000fe40000000f00 */
[----:B------:R-:W-:Y:S02]  /*9810*/  SHF.L.U32 R4, R3, 0x1f, RZ ;  /* 0x0000001f03047819 */ /* 0x000fe400000006ff */
[----:B-1----:R-:W-:-:S04]  /*9820*/  LEA R5, R5, R2, 0x18 ;  /* 0x0000000205057211 */ /* 0x002fc800078ec0ff */
[----:B------:R-:W-:-:S05]  /*9830*/  IADD3 R5, R5, 0x20, RZ ;  /* 0x0000002005057810 */ /* 0x000fca0007ffe0ff */
[C---:B------:R-:W-:Y:S01]  /*9840*/  IMAD R7, R0.reuse, 0x8, R5 ;  /* 0x0000000800077824 */ /* 0x040fe200078e0205 */
[----:B------:R-:W-:-:S03]  /*9850*/  IADD3 R0, R0, 0x1, RZ ;  /* 0x0000000100007810 */ /* 0x000fc60007ffe0ff */
[----:B------:R-:W1:Y:S01]  /*9860*/  SYNCS.PHASECHK.TRANS64.TRYWAIT P0, [R7+URZ], R4 ;  /* 0x00000004070075a7 */ /* 0x000e62000800017f */
[----:B------:R-:W-:-:S04]  /*9870*/  ISETP.NE.AND P1, PT, R0, 0x4, PT ;  /* 0x000000040000780c */ /* 0x000fc80003f25270 */
[----:B------:R-:W-:Y:S02]  /*9880*/  SEL R2, RZ, 0x1, P1 ;  /* 0x00000001ff027807 */ /* 0x000fe40000800000 */
[----:B------:R-:W-:Y:S02]  /*9890*/  SEL R0, R0, RZ, P1 ;  /* 0x000000ff00007207 */ /* 0x000fe40000800000 */
[----:B------:R-:W-:-:S03]  /*98a0*/  LOP3.LUT R9, R3, R2, RZ, 0x3c, !PT ;  /* 0x0000000203097212 */ /* 0x000fc600078e3cff */
[----:B------:R-:W-:Y:S01]  /*98b0*/  IMAD R6, R0, 0x8, R5 ;  /* 0x0000000800067824 */ /* 0x000fe200078e0205 */
[----:B------:R-:W-:Y:S01]  /*98c0*/  SHF.L.U32 R3, R9, 0x1f, RZ ;  /* 0x0000001f09037819 */ /* 0x000fe200000006ff */
[----:B-1----:R-:W-:Y:S06]  /*98d0*/  @!P0 BRA `(.L_x_223) ;  /* 0x0000000800988947 */ /* 0x002fec0003800000 */
.L_x_253:
[----:B------:R-:W2:Y:S01]  /*98e0*/  SYNCS.PHASECHK.TRANS64.TRYWAIT P0, [R6+URZ], R3 ;  /* 0x00000003060075a7 */ /* 0x000ea2000800017f */
[----:B------:R-:W-:-:S04]  /*98f0*/  IADD3 R0, R0, 0x1, RZ ;  /* 0x0000000100007810 */ /* 0x000fc80007ffe0ff */
[----:B------:R-:W-:-:S04]  /*9900*/  ISETP.NE.AND P1, PT, R0, 0x4, PT ;  /* 0x000000040000780c */ /* 0x000fc80003f25270 */
[----:B------:R-:W-:Y:S02]  /*9910*/  SEL R2, RZ, 0x1, P1 ;  /* 0x00000001ff027807 */ /* 0x000fe40000800000 */
[----:B------:R-:W-:Y:S02]  /*9920*/  SEL R0, R0, RZ, P1 ;  /* 0x000000ff00007207 */ /* 0x000fe40000800000 */
[----:B------:R-:W-:-:S03]  /*9930*/  LOP3.LUT R9, R9, R2, RZ, 0x3c, !PT ;  /* 0x0000000209097212 */ /* 0x000fc600078e3cff */
[----:B-1----:R-:W-:Y:S01]  /*9940*/  IMAD R7, R0, 0x8, R5 ;  /* 0x0000000800077824 */ /* 0x002fe200078e0205 */
[----:B------:R-:W-:Y:S01]  /*9950*/  SHF.L.U32 R4, R9, 0x1f, RZ ;  /* 0x0000001f09047819 */ /* 0x000fe200000006ff */
[----:B--2---:R-:W-:Y:S06]  /*9960*/  @!P0 BRA `(.L_x_224) ;  /* 0x0000000800888947 */ /* 0x004fec0003800000 */
.L_x_254:
[----:B------:R-:W2:Y:S01]  /*9970*/  SYNCS.PHASECHK.TRANS64.TRYWAIT P0, [R7+URZ], R4 ;  /* 0x00000004070075a7 */ /* 0x000ea2000800017f */
[----:B------:R-:W-:-:S04]  /*9980*/  IADD3 R0, R0, 0x1, RZ ;  /* 0x0000000100007810 */ /* 0x000fc80007ffe0ff */
[----:B------:R-:W-:-:S04]  /*9990*/  ISETP.NE.AND P1, PT, R0, 0x4, PT ;  /* 0x000000040000780c */ /* 0x000fc80003f25270 */
[----:B------:R-:W-:Y:S02]  /*99a0*/  SEL R2, RZ, 0x1, P1 ;  /* 0x00000001ff027807 */ /* 0x000fe40000800000 */
[----:B------:R-:W-:Y:S02]  /*99b0*/  SEL R0, R0, RZ, P1 ;  /* 0x000000ff00007207 */ /* 0x000fe40000800000 */
[----:B------:R-:W-:Y:S01]  /*99c0*/  LOP3.LUT R2, R9, R2, RZ, 0x3c, !PT ;  /* 0x0000000209027212 */ /* 0x000fe200078e3cff */
[----:B--2---:R-:W-:Y:S06]  /*99d0*/  @!P0 BRA `(.L_x_225) ;  /* 0x0000000800808947 */ /* 0x004fec0003800000 */
.L_x_255:
[----:B------:R-:W-:Y:S01]  /*99e0*/  IMAD R5, R0, 0x8, R5 ;  /* 0x0000000800057824 */ /* 0x000fe200078e0205 */
[----:B------:R-:W-:-:S07]  /*99f0*/  SHF.L.U32 R0, R2, 0x1f, RZ ;  /* 0x0000001f02007819 */ /* 0x000fce00000006ff */
.L_x_226:
[----:B---3--:R3:W4:Y:S02]  /*9a00*/  SYNCS.PHASECHK.TRANS64.TRYWAIT P0, [R5+URZ], R0 ;  /* 0x00000000050075a7 */ /* 0x008724000800017f */
[----:B----4-:R-:W-:Y:S05]  /*9a10*/  @!P0 NANOSLEEP.SYNCS 0x989680 ;  /* 0x009896800000895d */ /* 0x010fea0003900000 */
[----:B------:R-:W4:Y:S02]  /*9a20*/  @!P0 SYNCS.PHASECHK.TRANS64 P0, [R5+URZ], R0 ;  /* 0x00000000050085a7 */ /* 0x000f24000800007f */
[----:B----4-:R-:W-:Y:S05]  /*9a30*/  @!P0 BRA `(.L_x_226) ;  /* 0xfffffffc00f08947 */ /* 0x010fea000383ffff */
.L_x_9:
[----:B------:R-:W-:Y:S05]  /*9a40*/  BSYNC B6 ;  /* 0x0000000000067941 */ /* 0x000fea0003800000 */
.L_x_7:
[----:B------:R-:W-:Y:S05]  /*9a50*/  EXIT ;  /* 0x000000000000794d */ /* 0x000fea0003800000 */
.L_x_22:
[----:B----4-:R4:W1:Y:S02]  /*9a60*/  SYNCS.PHASECHK.TRANS64.TRYWAIT P1, [R3+URZ], R0 ;  /* 0x00000000030075a7 */ /* 0x010864000802017f */
[----:B-1----:R-:W-:Y:S05]  /*9a70*/  @!P1 NANOSLEEP.SYNCS 0x989680 ;  /* 0x009896800000995d */ /* 0x002fea0003900000 */
[----:B------:R-:W1:Y:S02]  /*9a80*/  @!P1 SYNCS.PHASECHK.TRANS64 P1, [R3+URZ], R0 ;  /* 0x00000000030095a7 */ /* 0x000e64000802007f */
[----:B-1----:R-:W-:Y:S05]  /*9a90*/  @!P1 BRA `(.L_x_22) ;  /* 0xfffffffc00f09947 */ /* 0x002fea000383ffff */
[----:B------:R-:W-:Y:S05]  /*9aa0*/  BRA `(.L_x_21) ;  /* 0xffffff7c00207947 */ /* 0x000fea000383ffff */
.L_x_27:
[----:B---3--:R-:W-:-:S04]  /*9ab0*/  MOV R4, UR4 ;  /* 0x0000000400047c02 */ /* 0x008fc80008000f00 */
[----:B------:R3:W4:Y:S03]  /*9ac0*/  SYNCS.PHASECHK.TRANS64.TRYWAIT P1, [R4+URZ], R3 ;  /* 0x00000003040075a7 */ /* 0x000726000802017f */
[----:B----4-:R-:W-:Y:S05]  /*9ad0*/  @!P1 NANOSLEEP.SYNCS 0x989680 ;  /* 0x009896800000995d */ /* 0x010fea0003900000 */
[----:B------:R-:W4:Y:S02]  /*9ae0*/  @!P1 SYNCS.PHASECHK.TRANS64 P1, [R4+URZ], R3 ;  /* 0x00000003040095a7 */ /* 0x000f24000802007f */
[----:B----4-:R-:W-:Y:S05]  /*9af0*/  @!P1 BRA `(.L_x_27) ;  /* 0xfffffffc00ec9947 */ /* 0x010fea000383ffff */
[----:B------:R-:W-:Y:S05]  /*9b00*/  BRA `(.L_x_26) ;  /* 0xffffff8000447947 */ /* 0x000fea000383ffff */
.L_x_49:
[----:B-1----:R-:W-:-:S04]  /*9b10*/  IMAD.U32 R5, RZ, RZ, UR53 ;  /* 0x00000035ff057e24 */ /* 0x002fc8000f8e00ff */
[----:B------:R1:W2:Y:S03]  /*9b20*/  SYNCS.PHASECHK.TRANS64.TRYWAIT P3, [R5+URZ+0x40], R4 ;  /* 0x00004004050075a7 */ /* 0x0002a6000806017f */
[----:B--2---:R-:W-:Y:S05]  /*9b30*/  @!P3 NANOSLEEP.SYNCS 0x989680 ;  /* 0x009896800000b95d */ /* 0x004fea0003900000 */
[----:B------:R-:W2:Y:S02]  /*9b40*/  @!P3 SYNCS.PHASECHK.TRANS64 P3, [R5+URZ+0x40], R4 ;  /* 0x000040040500b5a7 */ /* 0x000ea4000806007f */
[----:B--2---:R-:W-:Y:S05]  /*9b50*/  @!P3 BRA `(.L_x_49) ;  /* 0xfffffffc00ecb947 */ /* 0x004fea000383ffff */
[----:B------:R-:W-:Y:S05]  /*9b60*/  BRA `(.L_x_227) ;  /* 0xffffff8c00647947 */ /* 0x000fea000383ffff */
.L_x_60:
[----:B-1----:R1:W2:Y:S02]  /*9b70*/  SYNCS.PHASECHK.TRANS64.TRYWAIT P4, [R14+URZ+0x40], R15 ;  /* 0x0000400f0e0075a7 */ /* 0x0022a4000808017f */
[----:B--2---:R-:W-:Y:S05]  /*9b80*/  @!P4 NANOSLEEP.SYNCS 0x989680 ;  /* 0x009896800000c95d */ /* 0x004fea0003900000 */
[----:B------:R-:W2:Y:S02]  /*9b90*/  @!P4 SYNCS.PHASECHK.TRANS64 P4, [R14+URZ+0x40], R15 ;  /* 0x0000400f0e00c5a7 */ /* 0x000ea4000808007f */
[----:B--2---:R-:W-:Y:S05]  /*9ba0*/  @!P4 BRA `(.L_x_60) ;  /* 0xfffffffc00f0c947 */ /* 0x004fea000383ffff */
[----:B------:R-:W-:Y:S05]  /*9bb0*/  BRA `(.L_x_228) ;  /* 0xffffff94008c7947 */ /* 0x000fea000383ffff */
.L_x_70:
[----:B-1----:R1:W2:Y:S02]  /*9bc0*/  SYNCS.PHASECHK.TRANS64.TRYWAIT P4, [R12+URZ+0x40], R13 ;  /* 0x0000400d0c0075a7 */ /* 0x0022a4000808017f */
[----:B--2---:R-:W-:Y:S05]  /*9bd0*/  @!P4 NANOSLEEP.SYNCS 0x989680 ;  /* 0x009896800000c95d */ /* 0x004fea0003900000 */
[----:B------:R-:W2:Y:S02]  /*9be0*/  @!P4 SYNCS.PHASECHK.TRANS64 P4, [R12+URZ+0x40], R13 ;  /* 0x0000400d0c00c5a7 */ /* 0x000ea4000808007f */
[----:B--2---:R-:W-:Y:S05]  /*9bf0*/  @!P4 BRA `(.L_x_70) ;  /* 0xfffffffc00f0c947 */ /* 0x004fea000383ffff */
[----:B------:R-:W-:Y:S05]  /*9c00*/  BRA `(.L_x_229) ;  /* 0xffffff9c003c7947 */ /* 0x000fea000383ffff */
.L_x_80:
[----:B-1----:R1:W2:Y:S02]  /*9c10*/  SYNCS.PHASECHK.TRANS64.TRYWAIT P4, [R13+URZ+0x40], R12 ;  /* 0x0000400c0d0075a7 */ /* 0x0022a4000808017f */
[----:B--2---:R-:W-:Y:S05]  /*9c20*/  @!P4 NANOSLEEP.SYNCS 0x989680 ;  /* 0x009896800000c95d */ /* 0x004fea0003900000 */
[----:B------:R-:W2:Y:S02]  /*9c30*/  @!P4 SYNCS.PHASECHK.TRANS64 P4, [R13+URZ+0x40], R12 ;  /* 0x0000400c0d00c5a7 */ /* 0x000ea4000808007f */
[----:B--2---:R-:W-:Y:S05]  /*9c40*/  @!P4 BRA `(.L_x_80) ;  /* 0xfffffffc00f0c947 */ /* 0x004fea000383ffff */
[----:B------:R-:W-:Y:S05]  /*9c50*/  BRA `(.L_x_230) ;  /* 0xffffffa000f47947 */ /* 0x000fea000383ffff */
.L_x_90:
[----:B-1----:R1:W2:Y:S02]  /*9c60*/  SYNCS.PHASECHK.TRANS64.TRYWAIT P4, [R13+URZ+0x40], R14 ;  /* 0x0000400e0d0075a7 */ /* 0x0022a4000808017f */
[----:B--2---:R-:W-:Y:S05]  /*9c70*/  @!P4 NANOSLEEP.SYNCS 0x989680 ;  /* 0x009896800000c95d */ /* 0x004fea0003900000 */
[----:B------:R-:W2:Y:S02]  /*9c80*/  @!P4 SYNCS.PHASECHK.TRANS64 P4, [R13+URZ+0x40], R14 ;  /* 0x0000400e0d00c5a7 */ /* 0x000ea4000808007f */
[----:B--2---:R-:W-:Y:S05]  /*9c90*/  @!P4 BRA `(.L_x_90) ;  /* 0xfffffffc00f0c947 */ /* 0x004fea000383ffff */
[----:B------:R-:W-:Y:S05]  /*9ca0*/  BRA `(.L_x_231) ;  /* 0xffffffa800b07947 */ /* 0x000fea000383ffff */
.L_x_100:
[----:B-1----:R1:W2:Y:S02]  /*9cb0*/  SYNCS.PHASECHK.TRANS64.TRYWAIT P4, [R13+URZ+0x40], R14 ;  /* 0x0000400e0d0075a7 */ /* 0x0022a4000808017f */
[----:B--2---:R-:W-:Y:S05]  /*9cc0*/  @!P4 NANOSLEEP.SYNCS 0x989680 ;  /* 0x009896800000c95d */ /* 0x004fea0003900000 */
[----:B------:R-:W2:Y:S02]  /*9cd0*/  @!P4 SYNCS.PHASECHK.TRANS64 P4, [R13+URZ+0x40], R14 ;  /* 0x0000400e0d00c5a7 */ /* 0x000ea4000808007f */
[----:B--2---:R-:W-:Y:S05]  /*9ce0*/  @!P4 BRA `(.L_x_100) ;  /* 0xfffffffc00f0c947 */ /* 0x004fea000383ffff */
[----:B------:R-:W-:Y:S05]  /*9cf0*/  BRA `(.L_x_232) ;  /* 0xffffffb000647947 */ /* 0x000fea000383ffff */
.L_x_110:
[----:B-1----:R1:W2:Y:S02]  /*9d00*/  SYNCS.PHASECHK.TRANS64.TRYWAIT P4, [R13+URZ+0x40], R14 ;  /* 0x0000400e0d0075a7 */ /* 0x0022a4000808017f */
[----:B--2---:R-:W-:Y:S05]  /*9d10*/  @!P4 NANOSLEEP.SYNCS 0x989680 ;  /* 0x009896800000c95d */ /* 0x004fea0003900000 */
[----:B------:R-:W2:Y:S02]  /*9d20*/  @!P4 SYNCS.PHASECHK.TRANS64 P4, [R13+URZ+0x40], R14 ;  /* 0x0000400e0d00c5a7 */ /* 0x000ea4000808007f */
[----:B--2---:R-:W-:Y:S05]  /*9d30*/  @!P4 BRA `(.L_x_110) ;  /* 0xfffffffc00f0c947 */ /* 0x004fea000383ffff */
[----:B------:R-:W-:Y:S05]  /*9d40*/  BRA `(.L_x_233) ;  /* 0xffffffb800187947 */ /* 0x000fea000383ffff */
.L_x_120:
[----:B--2---:R2:W3:Y:S02]  /*9d50*/  SYNCS.PHASECHK.TRANS64.TRYWAIT P4, [R14+URZ+0x40], R25 ;  /* 0x000040190e0075a7 */ /* 0x0044e4000808017f */
[----:B---3--:R-:W-:Y:S05]  /*9d60*/  @!P4 NANOSLEEP.SYNCS 0x989680 ;  /* 0x009896800000c95d */ /* 0x008fea0003900000 */
[----:B------:R-:W3:Y:S02]  /*9d70*/  @!P4 SYNCS.PHASECHK.TRANS64 P4, [R14+URZ+0x40], R25 ;  /* 0x000040190e00c5a7 */ /* 0x000ee4000808007f */
[----:B---3--:R-:W-:Y:S05]  /*9d80*/  @!P4 BRA `(.L_x_120) ;  /* 0xfffffffc00f0c947 */ /* 0x008fea000383ffff */
[----:B------:R-:W-:Y:S05]  /*9d90*/  BRA `(.L_x_234) ;  /* 0xffffffbc00cc7947 */ /* 0x000fea000383ffff */
.L_x_140:
[----:B-1----:R-:W-:-:S04]  /*9da0*/  MOV R3, UR4 ;  /* 0x0000000400037c02 */ /* 0x002fc80008000f00 */
[----:B------:R1:W2:Y:S03]  /*9db0*/  SYNCS.PHASECHK.TRANS64.TRYWAIT P0, [R3+URZ+0x88], R0 ;  /* 0x00008800030075a7 */ /* 0x0002a6000800017f */
[----:B--2---:R-:W-:Y:S05]  /*9dc0*/  @!P0 NANOSLEEP.SYNCS 0x989680 ;  /* 0x009896800000895d */ /* 0x004fea0003900000 */
[----:B------:R-:W2:Y:S02]  /*9dd0*/  @!P0 SYNCS.PHASECHK.TRANS64 P0, [R3+URZ+0x88], R0 ;  /* 0x00008800030085a7 */ /* 0x000ea4000800007f */
[----:B--2---:R-:W-:Y:S05]  /*9de0*/  @!P0 BRA `(.L_x_140) ;  /* 0xfffffffc00ec8947 */ /* 0x004fea000383ffff */
[----:B------:R-:W-:Y:S05]  /*9df0*/  BRA `(.L_x_139) ;  /* 0xffffffd400507947 */ /* 0x000fea000383ffff */
.L_x_149:
[----:B-1----:R-:W-:-:S04]  /*9e00*/  IMAD.U32 R5, RZ, RZ, UR13 ;  /* 0x0000000dff057e24 */ /* 0x002fc8000f8e00ff */
[----:B------:R1:W2:Y:S03]  /*9e10*/  SYNCS.PHASECHK.TRANS64.TRYWAIT P1, [R5+URZ+0x60], R4 ;  /* 0x00006004050075a7 */ /* 0x0002a6000802017f */
[----:B--2---:R-:W-:Y:S05]  /*9e20*/  @!P1 NANOSLEEP.SYNCS 0x989680 ;  /* 0x009896800000995d */ /* 0x004fea0003900000 */
[----:B------:R-:W2:Y:S02]  /*9e30*/  @!P1 SYNCS.PHASECHK.TRANS64 P1, [R5+URZ+0x60], R4 ;  /* 0x00006004050095a7 */ /* 0x000ea4000802007f */
[----:B--2---:R-:W-:Y:S05]  /*9e40*/  @!P1 BRA `(.L_x_149) ;  /* 0xfffffffc00ec9947 */ /* 0x004fea000383ffff */
[----:B------:R-:W-:Y:S05]  /*9e50*/  BRA `(.L_x_235) ;  /* 0xffffffd800347947 */ /* 0x000fea000383ffff */
.L_x_155:
[----:B-12---:R-:W-:-:S04]  /*9e60*/  MOV R5, UR13 ;  /* 0x0000000d00057c02 */ /* 0x006fc80008000f00 */
[----:B------:R1:W2:Y:S03]  /*9e70*/  SYNCS.PHASECHK.TRANS64.TRYWAIT P1, [R5+URZ+0x68], R4 ;  /* 0x00006804050075a7 */ /* 0x0002a6000802017f */
[----:B--2---:R-:W-:Y:S05]  /*9e80*/  @!P1 NANOSLEEP.SYNCS 0x989680 ;  /* 0x009896800000995d */ /* 0x004fea0003900000 */
[----:B------:R-:W2:Y:S02]  /*9e90*/  @!P1 SYNCS.PHASECHK.TRANS64 P1, [R5+URZ+0x68], R4 ;  /* 0x00006804050095a7 */ /* 0x000ea4000802007f */
[----:B--2---:R-:W-:Y:S05]  /*9ea0*/  @!P1 BRA `(.L_x_155) ;  /* 0xfffffffc00ec9947 */ /* 0x004fea000383ffff */
[----:B------:R-:W-:Y:S05]  /*9eb0*/  BRA `(.L_x_236) ;  /* 0xffffffd8007c7947 */ /* 0x000fea000383ffff */
.L_x_161:
[----:B-123--:R-:W-:-:S04]  /*9ec0*/  IMAD.U32 R5, RZ, RZ, UR13 ;  /* 0x0000000dff057e24 */ /* 0x00efc8000f8e00ff */
[----:B------:R1:W2:Y:S03]  /*9ed0*/  SYNCS.PHASECHK.TRANS64.TRYWAIT P1, [R5+URZ+0x70], R4 ;  /* 0x00007004050075a7 */ /* 0x0002a6000802017f */
[----:B--2---:R-:W-:Y:S05]  /*9ee0*/  @!P1 NANOSLEEP.SYNCS 0x989680 ;  /* 0x009896800000995d */ /* 0x004fea0003900000 */
[----:B------:R-:W2:Y:S02]  /*9ef0*/  @!P1 SYNCS.PHASECHK.TRANS64 P1, [R5+URZ+0x70], R4 ;  /* 0x00007004050095a7 */ /* 0x000ea4000802007f */
[----:B--2---:R-:W-:Y:S05]  /*9f00*/  @!P1 BRA `(.L_x_161) ;  /* 0xfffffffc00ec9947 */ /* 0x004fea000383ffff */
[----:B------:R-:W-:Y:S05]  /*9f10*/  BRA `(.L_x_237) ;  /* 0xffffffd800d07947 */ /* 0x000fea000383ffff */
.L_x_167:
[----:B-1234-:R-:W-:-:S04]  /*9f20*/  MOV R5, UR13 ;  /* 0x0000000d00057c02 */ /* 0x01efc80008000f00 */
[----:B------:R1:W2:Y:S03]  /*9f30*/  SYNCS.PHASECHK.TRANS64.TRYWAIT P1, [R5+URZ+0x78], R4 ;  /* 0x00007804050075a7 */ /* 0x0002a6000802017f */
[----:B--2---:R-:W-:Y:S05]  /*9f40*/  @!P1 NANOSLEEP.SYNCS 0x989680 ;  /* 0x009896800000995d */ /* 0x004fea0003900000 */
[----:B------:R-:W2:Y:S02]  /*9f50*/  @!P1 SYNCS.PHASECHK.TRANS64 P1, [R5+URZ+0x78], R4 ;  /* 0x00007804050095a7 */ /* 0x000ea4000802007f */
[----:B--2---:R-:W-:Y:S05]  /*9f60*/  @!P1 BRA `(.L_x_167) ;  /* 0xfffffffc00ec9947 */ /* 0x004fea000383ffff */
[----:B------:R-:W-:Y:S05]  /*9f70*/  BRA `(.L_x_238) ;  /* 0xffffffdc001c7947 */ /* 0x000fea000383ffff */
.L_x_173:
[----:B-1234-:R-:W-:-:S04]  /*9f80*/  IMAD.U32 R5, RZ, RZ, UR13 ;  /* 0x0000000dff057e24 */ /* 0x01efc8000f8e00ff */
[----:B------:R1:W2:Y:S03]  /*9f90*/  SYNCS.PHASECHK.TRANS64.TRYWAIT P1, [R5+URZ+0x60], R4 ;  /* 0x00006004050075a7 */ /* 0x0002a6000802017f */
[----:B--2---:R-:W-:Y:S05]  /*9fa0*/  @!P1 NANOSLEEP.SYNCS 0x989680 ;  /* 0x009896800000995d */ /* 0x004fea0003900000 */
[----:B------:R-:W2:Y:S02]  /*9fb0*/  @!P1 SYNCS.PHASECHK.TRANS64 P1, [R5+URZ+0x60], R4 ;  /* 0x00006004050095a7 */ /* 0x000ea4000802007f */
[----:B--2---:R-:W-:Y:S05]  /*9fc0*/  @!P1 BRA `(.L_x_173) ;  /* 0xfffffffc00ec9947 */ /* 0x004fea000383ffff */
[----:B------:R-:W-:Y:S05]  /*9fd0*/  BRA `(.L_x_239) ;  /* 0xffffffdc00707947 */ /* 0x000fea000383ffff */
.L_x_179:
[----:B-1234-:R-:W-:-:S04]  /*9fe0*/  MOV R5, UR13 ;  /* 0x0000000d00057c02 */ /* 0x01efc80008000f00 */
[----:B------:R1:W2:Y:S03]  /*9ff0*/  SYNCS.PHASECHK.TRANS64.TRYWAIT P1, [R5+URZ+0x68], R4 ;  /* 0x00006804050075a7 */ /* 0x0002a6000802017f */
[----:B--2---:R-:W-:Y:S05]  /*a000*/  @!P1 NANOSLEEP.SYNCS 0x989680 ;  /* 0x009896800000995d */ /* 0x004fea0003900000 */
[----:B------:R-:W2:Y:S02]  /*a010*/  @!P1 SYNCS.PHASECHK.TRANS64 P1, [R5+URZ+0x68], R4 ;  /* 0x00006804050095a7 */ /* 0x000ea4000802007f */
[----:B--2---:R-:W-:Y:S05]  /*a020*/  @!P1 BRA `(.L_x_179) ;  /* 0xfffffffc00ec9947 */ /* 0x004fea000383ffff */
[----:B------:R-:W-:Y:S05]  /*a030*/  BRA `(.L_x_240) ;  /* 0xffffffdc00b07947 */ /* 0x000fea000383ffff */
.L_x_185:
[----:B-1234-:R-:W-:-:S04]  /*a040*/  IMAD.U32 R5, RZ, RZ, UR13 ;  /* 0x0000000dff057e24 */ /* 0x01efc8000f8e00ff */
[----:B------:R1:W2:Y:S03]  /*a050*/  SYNCS.PHASECHK.TRANS64.TRYWAIT P1, [R5+URZ+0x70], R4 ;  /* 0x00007004050075a7 */ /* 0x0002a6000802017f */
[----:B--2---:R-:W-:Y:S05]  /*a060*/  @!P1 NANOSLEEP.SYNCS 0x989680 ;  /* 0x009896800000995d */ /* 0x004fea0003900000 */
[----:B------:R-:W2:Y:S02]  /*a070*/  @!P1 SYNCS.PHASECHK.TRANS64 P1, [R5+URZ+0x70], R4 ;  /* 0x00007004050095a7 */ /* 0x000ea4000802007f */
[----:B--2---:R-:W-:Y:S05]  /*a080*/  @!P1 BRA `(.L_x_185) ;  /* 0xfffffffc00ec9947 */ /* 0x004fea000383ffff */
[----:B------:R-:W-:Y:S05]  /*a090*/  BRA `(.L_x_241) ;  /* 0xffffffdc00f87947 */ /* 0x000fea000383ffff */
.L_x_191:
[----:B-1234-:R-:W-:-:S04]  /*a0a0*/  MOV R5, UR13 ;  /* 0x0000000d00057c02 */ /* 0x01efc80008000f00 */
[----:B------:R1:W2:Y:S03]  /*a0b0*/  SYNCS.PHASECHK.TRANS64.TRYWAIT P1, [R5+URZ+0x78], R4 ;  /* 0x00007804050075a7 */ /* 0x0002a6000802017f */
[----:B--2---:R-:W-:Y:S05]  /*a0c0*/  @!P1 NANOSLEEP.SYNCS 0x989680 ;  /* 0x009896800000995d */ /* 0x004fea0003900000 */
[----:B------:R-:W2:Y:S02]  /*a0d0*/  @!P1 SYNCS.PHASECHK.TRANS64 P1, [R5+URZ+0x78], R4 ;  /* 0x00007804050095a7 */ /* 0x000ea4000802007f */
[----:B--2---:R-:W-:Y:S05]  /*a0e0*/  @!P1 BRA `(.L_x_191) ;  /* 0xfffffffc00ec9947 */ /* 0x004fea000383ffff */
[----:B------:R-:W-:Y:S05]  /*a0f0*/  BRA `(.L_x_242) ;  /* 0xffffffe000347947 */ /* 0x000fea000383ffff */
.L_x_201:
[----:B------:R1:W1:Y:S02]  /*a100*/  SYNCS.PHASECHK.TRANS64.TRYWAIT P0, [R0+URZ+0x60], R3 ;  /* 0x00006003000075a7 */ /* 0x000264000800017f */
[----:B-1----:R-:W-:Y:S05]  /*a110*/  @!P0 NANOSLEEP.SYNCS 0x989680 ;  /* 0x009896800000895d */ /* 0x002fea0003900000 */
[----:B------:R-:W1:Y:S02]  /*a120*/  @!P0 SYNCS.PHASECHK.TRANS64 P0, [R0+URZ+0x60], R3 ;  /* 0x00006003000085a7 */ /* 0x000e64000800007f */
[----:B-1----:R-:W-:Y:S05]  /*a130*/  @!P0 BRA `(.L_x_201) ;  /* 0xfffffffc00f08947 */ /* 0x002fea000383ffff */
[----:B------:R-:W-:Y:S05]  /*a140*/  BRA `(.L_x_243) ;  /* 0xffffffe800187947 */ /* 0x000fea000383ffff */
.L_x_203:
[----:B------:R1:W1:Y:S02]  /*a150*/  SYNCS.PHASECHK.TRANS64.TRYWAIT P0, [R0+URZ+0x68], R3 ;  /* 0x00006803000075a7 */ /* 0x000264000800017f */
[----:B-1----:R-:W-:Y:S05]  /*a160*/  @!P0 NANOSLEEP.SYNCS 0x989680 ;  /* 0x009896800000895d */ /* 0x002fea0003900000 */
[----:B------:R-:W1:Y:S02]  /*a170*/  @!P0 SYNCS.PHASECHK.TRANS64 P0, [R0+URZ+0x68], R3 ;  /* 0x00006803000085a7 */ /* 0x000e64000800007f */
[----:B-1----:R-:W-:Y:S05]  /*a180*/  @!P0 BRA `(.L_x_203) ;  /* 0xfffffffc00f08947 */ /* 0x002fea000383ffff */
[----:B------:R-:W-:Y:S05]  /*a190*/  BRA `(.L_x_244) ;  /* 0xffffffe800147947 */ /* 0x000fea000383ffff */
.L_x_205:
[----:B------:R1:W1:Y:S02]  /*a1a0*/  SYNCS.PHASECHK.TRANS64.TRYWAIT P0, [R0+URZ+0x70], R3 ;  /* 0x00007003000075a7 */ /* 0x000264000800017f */
[----:B-1----:R-:W-:Y:S05]  /*a1b0*/  @!P0 NANOSLEEP.SYNCS 0x989680 ;  /* 0x009896800000895d */ /* 0x002fea0003900000 */
[----:B------:R-:W1:Y:S02]  /*a1c0*/  @!P0 SYNCS.PHASECHK.TRANS64 P0, [R0+URZ+0x70], R3 ;  /* 0x00007003000085a7 */ /* 0x000e64000800007f */
[----:B-1----:R-:W-:Y:S05]  /*a1d0*/  @!P0 BRA `(.L_x_205) ;  /* 0xfffffffc00f08947 */ /* 0x002fea000383ffff */
[----:B------:R-:W-:Y:S05]  /*a1e0*/  BRA `(.L_x_245) ;  /* 0xffffffe800107947 */ /* 0x000fea000383ffff */
.L_x_209:
[----:B------:R-:W-:Y:S01]  /*a1f0*/  BSSY B1, `(.L_x_246) ;  /* 0x0000006000017945 */ /* 0x000fe20003800000 */
[----:B------:R-:W-:-:S07]  /*a200*/  IMAD.MOV.U32 R15, RZ, RZ, -0x1 ;  /* 0xffffffffff0f7424 */ /* 0x000fce00078e00ff */
[----:B------:R-:W-:Y:S05]  /*a210*/  WARPSYNC.COLLECTIVE R15, `(.L_x_247) ;  /* 0x000000000f0c7348 */ /* 0x000fea0003c00000 */
[----:B------:R-:W-:Y:S02]  /*a220*/  ELECT P6, UR62, PT ;  /* 0x00000000003e782f */ /* 0x000fe400038c0000 */
[----:B------:R-:W-:Y:S01]  /*a230*/  MOV R14, UR62 ;  /* 0x0000003e000e7c02 */ /* 0x000fe20008000f00 */
[----:B------:R-:W-:Y:S10]  /*a240*/  ENDCOLLECTIVE ;  /* 0x000000000000791b */ /* 0x000ff40003800000 */
.L_x_247:
[----:B------:R-:W-:Y:S05]  /*a250*/  BSYNC B1 ;  /* 0x0000000000017941 */ /* 0x000fea0003800000 */
.L_x_246:
[----:B------:R-:W-:Y:S05]  /*a260*/  BRA `(.L_x_248) ;  /* 0xffffffe800887947 */ /* 0x000fea000383ffff */
.L_x_212:
[----:B--2---:R2:W3:Y:S02]  /*a270*/  SYNCS.PHASECHK.TRANS64.TRYWAIT P1, [R20+URZ+0x20], R7 ;  /* 0x00002007140075a7 */ /* 0x0044e4000802017f */
[----:B---3--:R-:W-:Y:S05]  /*a280*/  @!P1 NANOSLEEP.SYNCS 0x989680 ;  /* 0x009896800000995d */ /* 0x008fea0003900000 */
[----:B------:R-:W3:Y:S02]  /*a290*/  @!P1 SYNCS.PHASECHK.TRANS64 P1, [R20+URZ+0x20], R7 ;  /* 0x00002007140095a7 */ /* 0x000ee4000802007f */
[----:B---3--:R-:W-:Y:S05]  /*a2a0*/  @!P1 BRA `(.L_x_212) ;  /* 0xfffffffc00f09947 */ /* 0x008fea000383ffff */
[----:B------:R-:W-:Y:S05]  /*a2b0*/  BRA `(.L_x_249) ;  /* 0xffffffe800bc7947 */ /* 0x000fea000383ffff */
.L_x_221:
[----:B------:R-:W-:Y:S01]  /*a2c0*/  BSSY B0, `(.L_x_250) ;  /* 0x0000006000007945 */ /* 0x000fe20003800000 */
[----:B------:R-:W-:-:S07]  /*a2d0*/  MOV R15, 0xffffffff ;  /* 0xffffffff000f7802 */ /* 0x000fce0000000f00 */
[----:B------:R-:W-:Y:S05]  /*a2e0*/  WARPSYNC.COLLECTIVE R15, `(.L_x_251) ;  /* 0x000000000f0c7348 */ /* 0x000fea0003c00000 */
[----:B------:R-:W-:Y:S02]  /*a2f0*/  ELECT P6, UR62, PT ;  /* 0x00000000003e782f */ /* 0x000fe400038c0000 */
[----:B------:R-:W-:Y:S01]  /*a300*/  MOV R14, UR62 ;  /* 0x0000003e000e7c02 */ /* 0x000fe20008000f00 */
[----:B------:R-:W-:Y:S10]  /*a310*/  ENDCOLLECTIVE ;  /* 0x000000000000791b */ /* 0x000ff40003800000 */
.L_x_251:
[----:B------:R-:W-:Y:S05]  /*a320*/  BSYNC B0 ;  /* 0x0000000000007941 */ /* 0x000fea0003800000 */
.L_x_250:
[----:B------:R-:W-:Y:S05]  /*a330*/  BRA `(.L_x_252) ;  /* 0xfffffff400187947 */ /* 0x000fea000383ffff */
.L_x_223:
[----:B-1----:R1:W2:Y:S02]  /*a340*/  SYNCS.PHASECHK.TRANS64.TRYWAIT P0, [R7+URZ], R4 ;  /* 0x00000004070075a7 */ /* 0x0022a4000800017f */
[----:B--2---:R-:W-:Y:S05]  /*a350*/  @!P0 NANOSLEEP.SYNCS 0x989680 ;  /* 0x009896800000895d */ /* 0x004fea0003900000 */
[----:B------:R-:W2:Y:S02]  /*a360*/  @!P0 SYNCS.PHASECHK.TRANS64 P0, [R7+URZ], R4 ;  /* 0x00000004070085a7 */ /* 0x000ea4000800007f */
[----:B--2---:R-:W-:Y:S05]  /*a370*/  @!P0 BRA `(.L_x_223) ;  /* 0xfffffffc00f08947 */ /* 0x004fea000383ffff */
[----:B------:R-:W-:Y:S05]  /*a380*/  BRA `(.L_x_253) ;  /* 0xfffffff400547947 */ /* 0x000fea000383ffff */
.L_x_224:
[----:B-1----:R1:W2:Y:S02]  /*a390*/  SYNCS.PHASECHK.TRANS64.TRYWAIT P0, [R6+URZ], R3 ;  /* 0x00000003060075a7 */ /* 0x0022a4000800017f */
[----:B--2---:R-:W-:Y:S05]  /*a3a0*/  @!P0 NANOSLEEP.SYNCS 0x989680 ;  /* 0x009896800000895d */ /* 0x004fea0003900000 */
[----:B------:R-:W2:Y:S02]  /*a3b0*/  @!P0 SYNCS.PHASECHK.TRANS64 P0, [R6+URZ], R3 ;  /* 0x00000003060085a7 */ /* 0x000ea4000800007f */
[----:B--2---:R-:W-:Y:S05]  /*a3c0*/  @!P0 BRA `(.L_x_224) ;  /* 0xfffffffc00f08947 */ /* 0x004fea000383ffff */
[----:B------:R-:W-:Y:S05]  /*a3d0*/  BRA `(.L_x_254) ;  /* 0xfffffff400647947 */ /* 0x000fea000383ffff */
.L_x_225:
[----:B--2---:R2:W3:Y:S02]  /*a3e0*/  SYNCS.PHASECHK.TRANS64.TRYWAIT P0, [R7+URZ], R4 ;  /* 0x00000004070075a7 */ /* 0x0044e4000800017f */
[----:B---3--:R-:W-:Y:S05]  /*a3f0*/  @!P0 NANOSLEEP.SYNCS 0x989680 ;  /* 0x009896800000895d */ /* 0x008fea0003900000 */
[----:B------:R-:W3:Y:S02]  /*a400*/  @!P0 SYNCS.PHASECHK.TRANS64 P0, [R7+URZ], R4 ;  /* 0x00000004070085a7 */ /* 0x000ee4000800007f */
[----:B---3--:R-:W-:Y:S05]  /*a410*/  @!P0 BRA `(.L_x_225) ;  /* 0xfffffffc00f08947 */ /* 0x008fea000383ffff */
[----:B------:R-:W-:Y:S05]  /*a420*/  BRA `(.L_x_255) ;  /* 0xfffffff4006c7947 */ /* 0x000fea000383ffff */
.L_x_256:
[----:B------:R-:W-:-:S00]  /*a430*/  BRA `(.L_x_256) ;  /* 0xfffffffc00fc7947 */ /* 0x000fc0000383ffff */
[----:B------:R-:W-:-:S00]  /*a440*/  NOP ;  /* 0x0000000000007918 */ /* 0x000fc00000000000 */
        /* <DEDUP_REMOVED lines=11> */
.L_x_257:


//--------------------- .nv.global.init           --------------------------
	.section	.nv.global.init,"aw",@progbits
.nv.global.init:
	.type		$str$22,@object
	.size		$str$22,($str$26 - $str$22)
$str$22:
        /*0000*/ 	.byte	0x6b, 0x5f, 0x74, 0x69, 0x6c, 0x65, 0x5f, 0x63, 0x6f, 0x75, 0x6e, 0x74, 0x20, 0x3e, 0x3d, 0x20
        /*0010*/ 	.byte	0x31, 0x00
	.type		$str$26,@object
	.size		$str$26,($str$27 - $str$26)
$str$26:
        /*0012*/ 	.byte	0x28, 0x61, 0x64, 0x64, 0x72, 0x65, 0x73, 0x73, 0x20, 0x26, 0x20, 0x6d, 0x61, 0x73, 0x6b, 0x29
        /*0022*/ 	.byte	0x20, 0x3d, 0x3d, 0x20, 0x30, 0x00
	.type		$str$27,@object
	.size		$str$27,($str$23 - $str$27)
$str$27:
        /*0028*/ 	.byte	0x2f, 0x74, 0x6d, 0x70, 0x2f, 0x63, 0x75, 0x74, 0x6c, 0x61, 0x73, 0x73, 0x5f, 0x73, 0x77, 0x65
        /*0038*/ 	.byte	0x65, 0x70, 0x5f, 0x73, 0x72, 0x63, 0x2f, 0x69, 0x6e, 0x63, 0x6c, 0x75, 0x64, 0x65, 0x2f, 0x63
        /*0048*/ 	.byte	0x75, 0x74, 0x65, 0x2f, 0x70, 0x6f, 0x69, 0x6e, 0x74, 0x65, 0x72, 0x5f, 0x66, 0x6c, 0x61, 0x67
        /*0058*/ 	.byte	0x67, 0x65, 0x64, 0x2e, 0x68, 0x70, 0x70, 0x00
	.type		$str$23,@object
	.size		$str$23,(__unnamed_2 - $str$23)
$str$23:
        /*0060*/ 	.byte	0x2f, 0x74, 0x6d, 0x70, 0x2f, 0x63, 0x75, 0x74, 0x6c, 0x61, 0x73, 0x73, 0x5f, 0x73, 0x77, 0x65
        /*0070*/ 	.byte	0x65, 0x70, 0x5f, 0x73, 0x72, 0x63, 0x2f, 0x69, 0x6e, 0x63, 0x6c, 0x75, 0x64, 0x65, 0x2f, 0x63
        /*0080*/ 	.byte	0x75, 0x74, 0x6c, 0x61, 0x73, 0x73, 0x2f, 0x67, 0x65, 0x6d, 0x6d, 0x2f, 0x63, 0x6f, 0x6c, 0x6c
        /*0090*/ 	.byte	0x65, 0x63, 0x74, 0x69, 0x76, 0x65, 0x2f, 0x73, 0x6d, 0x39, 0x30, 0x5f, 0x6d, 0x6d, 0x61, 0x5f
        /*00a0*/ 	.byte	0x74, 0x6d, 0x61, 0x5f, 0x67, 0x6d, 0x6d, 0x61, 0x5f, 0x73, 0x73, 0x5f, 0x77, 0x61, 0x72, 0x70
        /*00b0*/ 	.byte	0x73, 0x70, 0x65, 0x63, 0x69, 0x61, 0x6c, 0x69, 0x7a, 0x65, 0x64, 0x2e, 0x68, 0x70, 0x70, 0x00
	.type		__unnamed_2,@object
	.size		__unnamed_2,(__unnamed_1 - __unnamed_2)
__unnamed_2:
        /*00c0*/ 	.byte	0x61, 0x75, 0x74, 0x6f, 0x20, 0x63, 0x75, 0x74, 0x65, 0x3a, 0x3a, 0x61, 0x73, 0x5f, 0x70, 0x6f
        /* <DEDUP_REMOVED lines=27> */
        /*0280*/ 	.byte	0x36, 0x3e, 0x3e, 0x3e, 0x3e, 0x3e, 0x5d, 0x00
	.type		__unnamed_1,@object
	.size		__unnamed_1,(.L_0 - __unnamed_1)
__unnamed_1:
        /* <DEDUP_REMOVED lines=180> */
        /*0dc8*/ 	.byte	0x65, 0x3a, 0x3a, 0x69, 0x64, 0x65, 0x6e, 0x74, 0x69, 0x74, 0x79, 0x5d, 0x00
.L_0:


//--------------------- .nv.shared._ZN7cutlass13device_kernelINS_4gemm6kernel13GemmUniversalIN4cute5tupleIJiiiiEEENS1_10collective13CollectiveMmaINS1_34MainloopSm90TmaGmmaWarpSpecializedILi4ENS5_IJNS4_1CILi1EEESB_SB_EEENS1_35KernelTmaWarpSpecializedCooperativeEEENS5_IJNSA_ILi256EEENSA_ILi128EEENSA_ILi64EEEEEENS_6half_tENS5_IJlSB_lEEESJ_SK_NS4_8TiledMMAINS4_8MMA_AtomIJNS4_4SM904GMMA26MMA_64x128x16_F32F16F16_SSILNSO_5MajorE0ELSQ_0ELNSO_7ScaleInE1ELSR_1EEEEEENS4_6LayoutINS5_IJNSA_ILi2EEESB_SB_EEENS5_IJSB_NSA_ILi0EEESX_EEEEENS5_IJNS4_10UnderscoreES10_S10_EEEEENS4_13SM90_TMA_LOADENS4_14ComposedLayoutINS4_7SwizzleILi3ELi4ELi3EEENS4_18smem_ptr_flag_bitsILi16EEENSU_INS5_IJNSA_ILi8EEESH_EEENS5_IJSH_SB_EEEEEEEvNS4_8identityES13_S1D_vS1E_EENS_8epilogue10collective18CollectiveEpilogueINS1G_22Sm90TmaWarpSpecializedILi4ELi2ELi16ELb1ELb0EEEJSI_NS5_IJSG_NSA_ILi32EEEEEESJ_SK_SJ_SK_NS1G_6fusion15FusionCallbacksIS1K_NS1N_17LinearCombinationISJ_fSJ_fLNS_15FloatRoundStyleE2EEESI_S1M_JEEES13_NS14_INS15_ILi2ELi4ELi3EEES18_NSU_INS5_IJS19_S1L_EEENS5_IJS1L_SB_EEEEEEENS4_17SM75_U32x4_LDSM_NENS4_14SM90_TMA_STOREES1X_NS4_17SM90_U32x4_STSM_NENS4_9Copy_AtomIJS20_SJ_EEEvEEEvvEEEEvNT_6ParamsE --------------------------
	.section	.nv.shared._ZN7cutlass13device_kernelINS_4gemm6kernel13GemmUniversalIN4cute5tupleIJiiiiEEENS1_10collective13CollectiveMmaINS1_34MainloopSm90TmaGmmaWarpSpecializedILi4ENS5_IJNS4_1CILi1EEESB_SB_EEENS1_35KernelTmaWarpSpecializedCooperativeEEENS5_IJNSA_ILi256EEENSA_ILi128EEENSA_ILi64EEEEEENS_6half_tENS5_IJlSB_lEEESJ_SK_NS4_8TiledMMAINS4_8MMA_AtomIJNS4_4SM904GMMA26MMA_64x128x16_F32F16F16_SSILNSO_5MajorE0ELSQ_0ELNSO_7ScaleInE1ELSR_1EEEEEENS4_6LayoutINS5_IJNSA_ILi2EEESB_SB_EEENS5_IJSB_NSA_ILi0EEESX_EEEEENS5_IJNS4_10UnderscoreES10_S10_EEEEENS4_13SM90_TMA_LOADENS4_14ComposedLayoutINS4_7SwizzleILi3ELi4ELi3EEENS4_18smem_ptr_flag_bitsILi16EEENSU_INS5_IJNSA_ILi8EEESH_EEENS5_IJSH_SB_EEEEEEEvNS4_8identityES13_S1D_vS1E_EENS_8epilogue10collective18CollectiveEpilogueINS1G_22Sm90TmaWarpSpecializedILi4ELi2ELi16ELb1ELb0EEEJSI_NS5_IJSG_NSA_ILi32EEEEEESJ_SK_SJ_SK_NS1G_6fusion15FusionCallbacksIS1K_NS1N_17LinearCombinationISJ_fSJ_fLNS_15FloatRoundStyleE2EEESI_S1M_JEEES13_NS14_INS15_ILi2ELi4ELi3EEES18_NSU_INS5_IJS19_S1L_EEENS5_IJS1L_SB_EEEEEEENS4_17SM75_U32x4_LDSM_NENS4_14SM90_TMA_STOREES1X_NS4_17SM90_U32x4_STSM_NENS4_9Copy_AtomIJS20_SJ_EEEvEEEvvEEEEvNT_6ParamsE,"aw",@nobits
	.sectionflags	@""
	.align	16
	.zero		1024


//--------------------- .nv.shared.reserved.0     --------------------------
	.section	.nv.shared.reserved.0,"aw",@nobits
	.weak		__nv_reservedSMEM_offset_0_alias
	.size		__nv_reservedSMEM_offset_0_alias, 0, 0
	.other		__nv_reservedSMEM_offset_0_alias,@"STO_CUDA_RESERVED_SHARED STV_DEFAULT"
__nv_reservedSMEM_offset_0_alias:
	.zero		0


//--------------------- .nv.global                --------------------------
	.section	.nv.global,"aw",@nobits
.nv.global:
	.type		_ZN39_INTERNAL_a59346d0_4_k_cu_3cd6fb4a_27614cute1_E,@object
	.size		_ZN39_INTERNAL_a59346d0_4_k_cu_3cd6fb4a_27614cute1_E,(_ZN39_INTERNAL_a59346d0_4_k_cu_3cd6fb4a_27614cuda3std3__45__cpo6cbeginE - _ZN39_INTERNAL_a59346d0_4_k_cu_3cd6fb4a_27614cute1_E)
_ZN39_INTERNAL_a59346d0_4_k_cu_3cd6fb4a_27614cute1_E:
	.zero		1
	.type		_ZN39_INTERNAL_a59346d0_4_k_cu_3cd6fb4a_27614cuda3std3__45__cpo6cbeginE,@object
	.size		_ZN39_INTERNAL_a59346d0_4_k_cu_3cd6fb4a_27614cuda3std3__45__cpo6cbeginE,(_ZN39_INTERNAL_a59346d0_4_k_cu_3cd6fb4a_27614cuda3std3__48in_placeE - _ZN39_INTERNAL_a59346d0_4_k_cu_3cd6fb4a_27614cuda3std3__45__cpo6cbeginE)
_ZN39_INTERNAL_a59346d0_4_k_cu_3cd6fb4a_27614cuda3std3__45__cpo6cbeginE:
	.zero		1
	.type		_ZN39_INTERNAL_a59346d0_4_k_cu_3cd6fb4a_27614cuda3std3__48in_placeE,@object
	.size		_ZN39_INTERNAL_a59346d0_4_k_cu_3cd6fb4a_27614cuda3std3__48in_placeE,(_ZN39_INTERNAL_a59346d0_4_k_cu_3cd6fb4a_27614cuda3std6ranges3__45__cpo9iter_moveE - _ZN39_INTERNAL_a59346d0_4_k_cu_3cd6fb4a_27614cuda3std3__48in_placeE)
_ZN39_INTERNAL_a59346d0_4_k_cu_3cd6fb4a_27614cuda3std3__48in_placeE:
	.zero		1
	.type		_ZN39_INTERNAL_a59346d0_4_k_cu_3cd6fb4a_27614cuda3std6ranges3__45__cpo9iter_moveE,@object
	.size		_ZN39_INTERNAL_a59346d0_4_k_cu_3cd6fb4a_27614cuda3std6ranges3__45__cpo9iter_moveE,(_ZN39_INTERNAL_a59346d0_4_k_cu_3cd6fb4a_27614cuda3std3__45__cpo5beginE - _ZN39_INTERNAL_a59346d0_4_k_cu_3cd6fb4a_27614cuda3std6ranges3__45__cpo9iter_moveE)
_ZN39_INTERNAL_a59346d0_4_k_cu_3cd6fb4a_27614cuda3std6ranges3__45__cpo9iter_moveE:
	.zero		1
	.type		_ZN39_INTERNAL_a59346d0_4_k_cu_3cd6fb4a_27614cuda3std3__45__cpo5beginE,@object
	.size		_ZN39_INTERNAL_a59346d0_4_k_cu_3cd6fb4a_27614cuda3std3__45__cpo5beginE,(_ZN39_INTERNAL_a59346d0_4_k_cu_3cd6fb4a_27614cuda3std3__441_GLOBAL__N__a59346d0_4_k_cu_3cd6fb4a_27616ignoreE - _ZN39_INTERNAL_a59346d0_4_k_cu_3cd6fb4a_27614cuda3std3__45__cpo5beginE)
_ZN39_INTERNAL_a59346d0_4_k_cu_3cd6fb4a_27614cuda3std3__45__cpo5beginE:
	.zero		1
	.type		_ZN39_INTERNAL_a59346d0_4_k_cu_3cd6fb4a_27614cuda3std3__441_GLOBAL__N__a59346d0_4_k_cu_3cd6fb4a_27616ignoreE,@object
	.size		_ZN39_INTERNAL_a59346d0_4_k_cu_3cd6fb4a_27614cuda3std3__441_GLOBAL__N__a59346d0_4_k_cu_3cd6fb4a_27616ignoreE,(_ZN39_INTERNAL_a59346d0_4_k_cu_3cd6fb4a_27614cute7productE - _ZN39_INTERNAL_a59346d0_4_k_cu_3cd6fb4a_27614cuda3std3__441_GLOBAL__N__a59346d0_4_k_cu_3cd6fb4a_27616ignoreE)
_ZN39_INTERNAL_a59346d0_4_k_cu_3cd6fb4a_27614cuda3std3__441_GLOBAL__N__a59346d0_4_k_cu_3cd6fb4a_27616ignoreE:
	.zero		1
	.type		_ZN39_INTERNAL_a59346d0_4_k_cu_3cd6fb4a_27614cute7productE,@object
	.size		_ZN39_INTERNAL_a59346d0_4_k_cu_3cd6fb4a_27614cute7productE,(_ZN39_INTERNAL_a59346d0_4_k_cu_3cd6fb4a_27614cuda3std3__45__cpo3endE - _ZN39_INTERNAL_a59346d0_4_k_cu_3cd6fb4a_27614cute7productE)
_ZN39_INTERNAL_a59346d0_4_k_cu_3cd6fb4a_27614cute7productE:
	.zero		1
	.type		_ZN39_INTERNAL_a59346d0_4_k_cu_3cd6fb4a_27614cuda3std3__45__cpo3endE,@object
	.size		_ZN39_INTERNAL_a59346d0_4_k_cu_3cd6fb4a_27614cuda3std3__45__cpo3endE,(_ZN39_INTERNAL_a59346d0_4_k_cu_3cd6fb4a_27614cuda3std3__419piecewise_constructE - _ZN39_INTERNAL_a59346d0_4_k_cu_3cd6fb4a_27614cuda3std3__45__cpo3endE)
_ZN39_INTERNAL_a59346d0_4_k_cu_3cd6fb4a_27614cuda3std3__45__cpo3endE:
	.zero		1
	.type		_ZN39_INTERNAL_a59346d0_4_k_cu_3cd6fb4a_27614cuda3std3__419piecewise_constructE,@object
	.size		_ZN39_INTERNAL_a59346d0_4_k_cu_3cd6fb4a_27614cuda3std3__419piecewise_constructE,(_ZN39_INTERNAL_a59346d0_4_k_cu_3cd6fb4a_27614cuda3std3__45__cpo4cendE - _ZN39_INTERNAL_a59346d0_4_k_cu_3cd6fb4a_27614cuda3std3__419piecewise_constructE)
_ZN39_INTERNAL_a59346d0_4_k_cu_3cd6fb4a_27614cuda3std3__419piecewise_constructE:
	.zero		1
	.type		_ZN39_INTERNAL_a59346d0_4_k_cu_3cd6fb4a_27614cuda3std3__45__cpo4cendE,@object
	.size		_ZN39_INTERNAL_a59346d0_4_k_cu_3cd6fb4a_27614cuda3std3__45__cpo4cendE,(_ZN39_INTERNAL_a59346d0_4_k_cu_3cd6fb4a_27614cuda3std6ranges3__45__cpo4swapE - _ZN39_INTERNAL_a59346d0_4_k_cu_3cd6fb4a_27614cuda3std3__45__cpo4cendE)
_ZN39_INTERNAL_a59346d0_4_k_cu_3cd6fb4a_27614cuda3std3__45__cpo4cendE:
	.zero		1
	.type		_ZN39_INTERNAL_a59346d0_4_k_cu_3cd6fb4a_27614cuda3std6ranges3__45__cpo4swapE,@object
	.size		_ZN39_INTERNAL_a59346d0_4_k_cu_3cd6fb4a_27614cuda3std6ranges3__45__cpo4swapE,(.L_9 - _ZN39_INTERNAL_a59346d0_4_k_cu_3cd6fb4a_27614cuda3std6ranges3__45__cpo4swapE)
_ZN39_INTERNAL_a59346d0_4_k_cu_3cd6fb4a_27614cuda3std6ranges3__45__cpo4swapE:
	.zero		1
.L_9:


//--------------------- .nv.constant0._ZN7cutlass13device_kernelINS_4gemm6kernel13GemmUniversalIN4cute5tupleIJiiiiEEENS1_10collective13CollectiveMmaINS1_34MainloopSm90TmaGmmaWarpSpecializedILi4ENS5_IJNS4_1CILi1EEESB_SB_EEENS1_35KernelTmaWarpSpecializedCooperativeEEENS5_IJNSA_ILi256EEENSA_ILi128EEENSA_ILi64EEEEEENS_6half_tENS5_IJlSB_lEEESJ_SK_NS4_8TiledMMAINS4_8MMA_AtomIJNS4_4SM904GMMA26MMA_64x128x16_F32F16F16_SSILNSO_5MajorE0ELSQ_0ELNSO_7ScaleInE1ELSR_1EEEEEENS4_6LayoutINS5_IJNSA_ILi2EEESB_SB_EEENS5_IJSB_NSA_ILi0EEESX_EEEEENS5_IJNS4_10UnderscoreES10_S10_EEEEENS4_13SM90_TMA_LOADENS4_14ComposedLayoutINS4_7SwizzleILi3ELi4ELi3EEENS4_18smem_ptr_flag_bitsILi16EEENSU_INS5_IJNSA_ILi8EEESH_EEENS5_IJSH_SB_EEEEEEEvNS4_8identityES13_S1D_vS1E_EENS_8epilogue10collective18CollectiveEpilogueINS1G_22Sm90TmaWarpSpecializedILi4ELi2ELi16ELb1ELb0EEEJSI_NS5_IJSG_NSA_ILi32EEEEEESJ_SK_SJ_SK_NS1G_6fusion15FusionCallbacksIS1K_NS1N_17LinearCombinationISJ_fSJ_fLNS_15FloatRoundStyleE2EEESI_S1M_JEEES13_NS14_INS15_ILi2ELi4ELi3EEES18_NSU_INS5_IJS19_S1L_EEENS5_IJS1L_SB_EEEEEEENS4_17SM75_U32x4_LDSM_NENS4_14SM90_TMA_STOREES1X_NS4_17SM90_U32x4_STSM_NENS4_9Copy_AtomIJS20_SJ_EEEvEEEvvEEEEvNT_6ParamsE --------------------------
	.section	.nv.constant0._ZN7cutlass13device_kernelINS_4gemm6kernel13GemmUniversalIN4cute5tupleIJiiiiEEENS1_10collective13CollectiveMmaINS1_34MainloopSm90TmaGmmaWarpSpecializedILi4ENS5_IJNS4_1CILi1EEESB_SB_EEENS1_35KernelTmaWarpSpecializedCooperativeEEENS5_IJNSA_ILi256EEENSA_ILi128EEENSA_ILi64EEEEEENS_6half_tENS5_IJlSB_lEEESJ_SK_NS4_8TiledMMAINS4_8MMA_AtomIJNS4_4SM904GMMA26MMA_64x128x16_F32F16F16_SSILNSO_5MajorE0ELSQ_0ELNSO_7ScaleInE1ELSR_1EEEEEENS4_6LayoutINS5_IJNSA_ILi2EEESB_SB_EEENS5_IJSB_NSA_ILi0EEESX_EEEEENS5_IJNS4_10UnderscoreES10_S10_EEEEENS4_13SM90_TMA_LOADENS4_14ComposedLayoutINS4_7SwizzleILi3ELi4ELi3EEENS4_18smem_ptr_flag_bitsILi16EEENSU_INS5_IJNSA_ILi8EEESH_EEENS5_IJSH_SB_EEEEEEEvNS4_8identityES13_S1D_vS1E_EENS_8epilogue10collective18CollectiveEpilogueINS1G_22Sm90TmaWarpSpecializedILi4ELi2ELi16ELb1ELb0EEEJSI_NS5_IJSG_NSA_ILi32EEEEEESJ_SK_SJ_SK_NS1G_6fusion15FusionCallbacksIS1K_NS1N_17LinearCombinationISJ_fSJ_fLNS_15FloatRoundStyleE2EEESI_S1M_JEEES13_NS14_INS15_ILi2ELi4ELi3EEES18_NSU_INS5_IJS19_S1L_EEENS5_IJS1L_SB_EEEEEEENS4_17SM75_U32x4_LDSM_NENS4_14SM90_TMA_STOREES1X_NS4_17SM90_U32x4_STSM_NENS4_9Copy_AtomIJS20_SJ_EEEvEEEvvEEEEvNT_6ParamsE,"a",@progbits
	.sectionflags	@""
	.align	4
.nv.constant0._ZN7cutlass13device_kernelINS_4gemm6kernel13GemmUniversalIN4cute5tupleIJiiiiEEENS1_10collective13CollectiveMmaINS1_34MainloopSm90TmaGmmaWarpSpecializedILi4ENS5_IJNS4_1CILi1EEESB_SB_EEENS1_35KernelTmaWarpSpecializedCooperativeEEENS5_IJNSA_ILi256EEENSA_ILi128EEENSA_ILi64EEEEEENS_6half_tENS5_IJlSB_lEEESJ_SK_NS4_8TiledMMAINS4_8MMA_AtomIJNS4_4SM904GMMA26MMA_64x128x16_F32F16F16_SSILNSO_5MajorE0ELSQ_0ELNSO_7ScaleInE1ELSR_1EEEEEENS4_6LayoutINS5_IJNSA_ILi2EEESB_SB_EEENS5_IJSB_NSA_ILi0EEESX_EEEEENS5_IJNS4_10UnderscoreES10_S10_EEEEENS4_13SM90_TMA_LOADENS4_14ComposedLayoutINS4_7SwizzleILi3ELi4ELi3EEENS4_18smem_ptr_flag_bitsILi16EEENSU_INS5_IJNSA_ILi8EEESH_EEENS5_IJSH_SB_EEEEEEEvNS4_8identityES13_S1D_vS1E_EENS_8epilogue10collective18CollectiveEpilogueINS1G_22Sm90TmaWarpSpecializedILi4ELi2ELi16ELb1ELb0EEEJSI_NS5_IJSG_NSA_ILi32EEEEEESJ_SK_SJ_SK_NS1G_6fusion15FusionCallbacksIS1K_NS1N_17LinearCombinationISJ_fSJ_fLNS_15FloatRoundStyleE2EEESI_S1M_JEEES13_NS14_INS15_ILi2ELi4ELi3EEES18_NSU_INS5_IJS19_S1L_EEENS5_IJS1L_SB_EEEEEEENS4_17SM75_U32x4_LDSM_NENS4_14SM90_TMA_STOREES1X_NS4_17SM90_U32x4_STSM_NENS4_9Copy_AtomIJS20_SJ_EEEvEEEvvEEEEvNT_6ParamsE:
	.zero		2432


//--------------------- SYMBOLS --------------------------

	.type		.nv.reservedSmem.offset0,@object
	.size		.nv.reservedSmem.offset0,0x4
	.type		__assertfail,@function
